//
// Generated by NVIDIA NVVM Compiler
//
// Compiler Build ID: CL-36424714
// Cuda compilation tools, release 13.0, V13.0.88
// Based on NVVM 20.0.0
//

.version 9.0
.target sm_100
.address_size 64

	// .globl	_Z29setup_random_generator_kernelP17curandStateXORWOWS0_4dim3S1_
.func  (.param .align 16 .b8 func_retval0[16]) __internal_trig_reduction_slowpathd
(
	.param .b64 __internal_trig_reduction_slowpathd_param_0
)
;
.func  (.param .b64 func_retval0) __internal_accurate_pow
(
	.param .b64 __internal_accurate_pow_param_0,
	.param .b64 __internal_accurate_pow_param_1
)
;
.global .align 4 .b8 precalc_xorwow_matrix[102400];
.global .align 4 .b8 precalc_xorwow_offset_matrix[102400];
.global .align 4 .b8 mrg32k3aM1[2304];
.global .align 4 .b8 mrg32k3aM2[2304];
.global .align 4 .b8 mrg32k3aM1SubSeq[2016];
.global .align 4 .b8 mrg32k3aM2SubSeq[2016];
.global .align 4 .b8 mrg32k3aM1Seq[2304];
.global .align 4 .b8 mrg32k3aM2Seq[2304];
.const .align 8 .b8 __cr_lgamma_table[72];
.global .align 8 .b8 __cudart_i2opi_d[144] = {8, 93, 141, 31, 177, 95, 251, 107, 234, 146, 82, 138, 247, 57, 7, 61, 123, 241, 229, 235, 199, 186, 39, 117, 45, 234, 95, 158, 102, 63, 70, 79, 183, 9, 203, 39, 207, 126, 54, 109, 31, 109, 10, 90, 139, 17, 47, 239, 15, 152, 5, 222, 255, 151, 248, 31, 59, 40, 249, 189, 139, 95, 132, 156, 244, 57, 83, 131, 57, 214, 145, 57, 65, 126, 95, 180, 38, 112, 156, 233, 132, 68, 187, 46, 245, 53, 130, 232, 62, 167, 41, 177, 28, 235, 29, 254, 28, 146, 209, 9, 234, 46, 73, 6, 224, 210, 77, 66, 58, 110, 36, 183, 97, 197, 187, 222, 171, 99, 81, 254, 65, 144, 67, 60, 153, 149, 98, 219, 192, 221, 52, 245, 209, 87, 39, 252, 41, 21, 68, 78, 110, 131, 249, 162};
.global .align 16 .b8 __cudart_sin_cos_coeffs[128] = {70, 210, 176, 44, 241, 229, 90, 190, 146, 227, 172, 105, 227, 29, 199, 62, 161, 98, 219, 25, 160, 1, 42, 191, 24, 8, 17, 17, 17, 17, 129, 63, 84, 85, 85, 85, 85, 85, 197, 191, 0, 0, 0, 0, 0, 0, 0, 0, 0, 0, 0, 0, 0, 0, 0, 0, 100, 129, 253, 32, 131, 255, 168, 189, 40, 133, 239, 193, 167, 238, 33, 62, 217, 230, 6, 142, 79, 126, 146, 190, 233, 188, 221, 25, 160, 1, 250, 62, 71, 93, 193, 22, 108, 193, 86, 191, 81, 85, 85, 85, 85, 85, 165, 63, 0, 0, 0, 0, 0, 0, 224, 191, 0, 0, 0, 0, 0, 0, 240, 63};

.visible .entry _Z29setup_random_generator_kernelP17curandStateXORWOWS0_4dim3S1_(
	.param .u64 .ptr .align 1 _Z29setup_random_generator_kernelP17curandStateXORWOWS0_4dim3S1__param_0,
	.param .u64 .ptr .align 1 _Z29setup_random_generator_kernelP17curandStateXORWOWS0_4dim3S1__param_1,
	.param .align 4 .b8 _Z29setup_random_generator_kernelP17curandStateXORWOWS0_4dim3S1__param_2[12],
	.param .align 4 .b8 _Z29setup_random_generator_kernelP17curandStateXORWOWS0_4dim3S1__param_3[12]
)
{
	.reg .pred 	%p<50>;
	.reg .b32 	%r<816>;
	.reg .b64 	%rd<33>;

	ld.param.u64 	%rd14, [_Z29setup_random_generator_kernelP17curandStateXORWOWS0_4dim3S1__param_0];
	ld.param.u32 	%r364, [_Z29setup_random_generator_kernelP17curandStateXORWOWS0_4dim3S1__param_3+8];
	ld.param.u64 	%rd15, [_Z29setup_random_generator_kernelP17curandStateXORWOWS0_4dim3S1__param_1];
	ld.param.u32 	%r365, [_Z29setup_random_generator_kernelP17curandStateXORWOWS0_4dim3S1__param_3+4];
	mov.u32 	%r367, %ntid.x;
	mov.u32 	%r368, %ctaid.x;
	mov.u32 	%r369, %tid.x;
	mad.lo.s32 	%r370, %r367, %r368, %r369;
	mov.u32 	%r371, %ntid.y;
	mov.u32 	%r372, %ctaid.y;
	mov.u32 	%r373, %tid.y;
	mad.lo.s32 	%r374, %r371, %r372, %r373;
	mad.lo.s32 	%r1, %r364, %r374, %r370;
	setp.ge.u32 	%p1, %r370, %r364;
	setp.ge.u32 	%p2, %r374, %r365;
	or.pred  	%p3, %p1, %p2;
	@%p3 bra 	$L__BB0_86;
	cvta.to.global.u64 	%rd16, %rd14;
	cvt.s64.s32 	%rd32, %r1;
	mul.wide.s32 	%rd17, %r1, 48;
	add.s64 	%rd2, %rd16, %rd17;
	mov.b32 	%r376, 1593684748;
	mov.b32 	%r377, 832094735;
	st.global.v2.u32 	[%rd2], {%r377, %r376};
	mov.b32 	%r378, -123459836;
	mov.b32 	%r379, 1111207954;
	st.global.v2.u32 	[%rd2+8], {%r379, %r378};
	mov.b32 	%r380, 1476011280;
	mov.b32 	%r381, -589760388;
	st.global.v2.u32 	[%rd2+16], {%r381, %r380};
	setp.eq.s32 	%p4, %r1, 0;
	@%p4 bra 	$L__BB0_43;
	mov.b32 	%r628, 0;
	mov.u64 	%rd19, precalc_xorwow_matrix;
	mov.u64 	%rd31, %rd32;
$L__BB0_3:
	and.b64  	%rd4, %rd31, 3;
	setp.eq.s64 	%p5, %rd4, 0;
	@%p5 bra 	$L__BB0_42;
	mul.wide.u32 	%rd18, %r628, 3200;
	add.s64 	%rd5, %rd19, %rd18;
	cvt.u32.u64 	%r3, %rd4;
	mov.b32 	%r629, 0;
$L__BB0_5:
	mov.b32 	%r642, 0;
	mov.u32 	%r643, %r642;
	mov.u32 	%r644, %r642;
	mov.u32 	%r645, %r642;
	mov.u32 	%r646, %r642;
	mov.u32 	%r635, %r642;
$L__BB0_6:
	mul.wide.u32 	%rd20, %r635, 4;
	add.s64 	%rd21, %rd2, %rd20;
	ld.global.u32 	%r11, [%rd21+4];
	shl.b32 	%r12, %r635, 5;
	mov.b32 	%r641, 0;
$L__BB0_7:
	.pragma "nounroll";
	shr.u32 	%r386, %r11, %r641;
	and.b32  	%r387, %r386, 1;
	setp.eq.b32 	%p6, %r387, 1;
	not.pred 	%p7, %p6;
	add.s32 	%r388, %r12, %r641;
	mul.lo.s32 	%r389, %r388, 5;
	mul.wide.u32 	%rd22, %r389, 4;
	add.s64 	%rd6, %rd5, %rd22;
	@%p7 bra 	$L__BB0_9;
	ld.global.u32 	%r390, [%rd6];
	xor.b32  	%r646, %r646, %r390;
	ld.global.u32 	%r391, [%rd6+4];
	xor.b32  	%r645, %r645, %r391;
	ld.global.u32 	%r392, [%rd6+8];
	xor.b32  	%r644, %r644, %r392;
	ld.global.u32 	%r393, [%rd6+12];
	xor.b32  	%r643, %r643, %r393;
	ld.global.u32 	%r394, [%rd6+16];
	xor.b32  	%r642, %r642, %r394;
$L__BB0_9:
	and.b32  	%r396, %r386, 2;
	setp.eq.s32 	%p8, %r396, 0;
	@%p8 bra 	$L__BB0_11;
	ld.global.u32 	%r397, [%rd6+20];
	xor.b32  	%r646, %r646, %r397;
	ld.global.u32 	%r398, [%rd6+24];
	xor.b32  	%r645, %r645, %r398;
	ld.global.u32 	%r399, [%rd6+28];
	xor.b32  	%r644, %r644, %r399;
	ld.global.u32 	%r400, [%rd6+32];
	xor.b32  	%r643, %r643, %r400;
	ld.global.u32 	%r401, [%rd6+36];
	xor.b32  	%r642, %r642, %r401;
$L__BB0_11:
	and.b32  	%r403, %r386, 4;
	setp.eq.s32 	%p9, %r403, 0;
	@%p9 bra 	$L__BB0_13;
	ld.global.u32 	%r404, [%rd6+40];
	xor.b32  	%r646, %r646, %r404;
	ld.global.u32 	%r405, [%rd6+44];
	xor.b32  	%r645, %r645, %r405;
	ld.global.u32 	%r406, [%rd6+48];
	xor.b32  	%r644, %r644, %r406;
	ld.global.u32 	%r407, [%rd6+52];
	xor.b32  	%r643, %r643, %r407;
	ld.global.u32 	%r408, [%rd6+56];
	xor.b32  	%r642, %r642, %r408;
$L__BB0_13:
	and.b32  	%r410, %r386, 8;
	setp.eq.s32 	%p10, %r410, 0;
	@%p10 bra 	$L__BB0_15;
	ld.global.u32 	%r411, [%rd6+60];
	xor.b32  	%r646, %r646, %r411;
	ld.global.u32 	%r412, [%rd6+64];
	xor.b32  	%r645, %r645, %r412;
	ld.global.u32 	%r413, [%rd6+68];
	xor.b32  	%r644, %r644, %r413;
	ld.global.u32 	%r414, [%rd6+72];
	xor.b32  	%r643, %r643, %r414;
	ld.global.u32 	%r415, [%rd6+76];
	xor.b32  	%r642, %r642, %r415;
$L__BB0_15:
	and.b32  	%r417, %r386, 16;
	setp.eq.s32 	%p11, %r417, 0;
	@%p11 bra 	$L__BB0_17;
	ld.global.u32 	%r418, [%rd6+80];
	xor.b32  	%r646, %r646, %r418;
	ld.global.u32 	%r419, [%rd6+84];
	xor.b32  	%r645, %r645, %r419;
	ld.global.u32 	%r420, [%rd6+88];
	xor.b32  	%r644, %r644, %r420;
	ld.global.u32 	%r421, [%rd6+92];
	xor.b32  	%r643, %r643, %r421;
	ld.global.u32 	%r422, [%rd6+96];
	xor.b32  	%r642, %r642, %r422;
$L__BB0_17:
	and.b32  	%r424, %r386, 32;
	setp.eq.s32 	%p12, %r424, 0;
	@%p12 bra 	$L__BB0_19;
	ld.global.u32 	%r425, [%rd6+100];
	xor.b32  	%r646, %r646, %r425;
	ld.global.u32 	%r426, [%rd6+104];
	xor.b32  	%r645, %r645, %r426;
	ld.global.u32 	%r427, [%rd6+108];
	xor.b32  	%r644, %r644, %r427;
	ld.global.u32 	%r428, [%rd6+112];
	xor.b32  	%r643, %r643, %r428;
	ld.global.u32 	%r429, [%rd6+116];
	xor.b32  	%r642, %r642, %r429;
$L__BB0_19:
	and.b32  	%r431, %r386, 64;
	setp.eq.s32 	%p13, %r431, 0;
	@%p13 bra 	$L__BB0_21;
	ld.global.u32 	%r432, [%rd6+120];
	xor.b32  	%r646, %r646, %r432;
	ld.global.u32 	%r433, [%rd6+124];
	xor.b32  	%r645, %r645, %r433;
	ld.global.u32 	%r434, [%rd6+128];
	xor.b32  	%r644, %r644, %r434;
	ld.global.u32 	%r435, [%rd6+132];
	xor.b32  	%r643, %r643, %r435;
	ld.global.u32 	%r436, [%rd6+136];
	xor.b32  	%r642, %r642, %r436;
$L__BB0_21:
	and.b32  	%r438, %r386, 128;
	setp.eq.s32 	%p14, %r438, 0;
	@%p14 bra 	$L__BB0_23;
	ld.global.u32 	%r439, [%rd6+140];
	xor.b32  	%r646, %r646, %r439;
	ld.global.u32 	%r440, [%rd6+144];
	xor.b32  	%r645, %r645, %r440;
	ld.global.u32 	%r441, [%rd6+148];
	xor.b32  	%r644, %r644, %r441;
	ld.global.u32 	%r442, [%rd6+152];
	xor.b32  	%r643, %r643, %r442;
	ld.global.u32 	%r443, [%rd6+156];
	xor.b32  	%r642, %r642, %r443;
$L__BB0_23:
	and.b32  	%r445, %r386, 256;
	setp.eq.s32 	%p15, %r445, 0;
	@%p15 bra 	$L__BB0_25;
	ld.global.u32 	%r446, [%rd6+160];
	xor.b32  	%r646, %r646, %r446;
	ld.global.u32 	%r447, [%rd6+164];
	xor.b32  	%r645, %r645, %r447;
	ld.global.u32 	%r448, [%rd6+168];
	xor.b32  	%r644, %r644, %r448;
	ld.global.u32 	%r449, [%rd6+172];
	xor.b32  	%r643, %r643, %r449;
	ld.global.u32 	%r450, [%rd6+176];
	xor.b32  	%r642, %r642, %r450;
$L__BB0_25:
	and.b32  	%r452, %r386, 512;
	setp.eq.s32 	%p16, %r452, 0;
	@%p16 bra 	$L__BB0_27;
	ld.global.u32 	%r453, [%rd6+180];
	xor.b32  	%r646, %r646, %r453;
	ld.global.u32 	%r454, [%rd6+184];
	xor.b32  	%r645, %r645, %r454;
	ld.global.u32 	%r455, [%rd6+188];
	xor.b32  	%r644, %r644, %r455;
	ld.global.u32 	%r456, [%rd6+192];
	xor.b32  	%r643, %r643, %r456;
	ld.global.u32 	%r457, [%rd6+196];
	xor.b32  	%r642, %r642, %r457;
$L__BB0_27:
	and.b32  	%r459, %r386, 1024;
	setp.eq.s32 	%p17, %r459, 0;
	@%p17 bra 	$L__BB0_29;
	ld.global.u32 	%r460, [%rd6+200];
	xor.b32  	%r646, %r646, %r460;
	ld.global.u32 	%r461, [%rd6+204];
	xor.b32  	%r645, %r645, %r461;
	ld.global.u32 	%r462, [%rd6+208];
	xor.b32  	%r644, %r644, %r462;
	ld.global.u32 	%r463, [%rd6+212];
	xor.b32  	%r643, %r643, %r463;
	ld.global.u32 	%r464, [%rd6+216];
	xor.b32  	%r642, %r642, %r464;
$L__BB0_29:
	and.b32  	%r466, %r386, 2048;
	setp.eq.s32 	%p18, %r466, 0;
	@%p18 bra 	$L__BB0_31;
	ld.global.u32 	%r467, [%rd6+220];
	xor.b32  	%r646, %r646, %r467;
	ld.global.u32 	%r468, [%rd6+224];
	xor.b32  	%r645, %r645, %r468;
	ld.global.u32 	%r469, [%rd6+228];
	xor.b32  	%r644, %r644, %r469;
	ld.global.u32 	%r470, [%rd6+232];
	xor.b32  	%r643, %r643, %r470;
	ld.global.u32 	%r471, [%rd6+236];
	xor.b32  	%r642, %r642, %r471;
$L__BB0_31:
	and.b32  	%r473, %r386, 4096;
	setp.eq.s32 	%p19, %r473, 0;
	@%p19 bra 	$L__BB0_33;
	ld.global.u32 	%r474, [%rd6+240];
	xor.b32  	%r646, %r646, %r474;
	ld.global.u32 	%r475, [%rd6+244];
	xor.b32  	%r645, %r645, %r475;
	ld.global.u32 	%r476, [%rd6+248];
	xor.b32  	%r644, %r644, %r476;
	ld.global.u32 	%r477, [%rd6+252];
	xor.b32  	%r643, %r643, %r477;
	ld.global.u32 	%r478, [%rd6+256];
	xor.b32  	%r642, %r642, %r478;
$L__BB0_33:
	and.b32  	%r480, %r386, 8192;
	setp.eq.s32 	%p20, %r480, 0;
	@%p20 bra 	$L__BB0_35;
	ld.global.u32 	%r481, [%rd6+260];
	xor.b32  	%r646, %r646, %r481;
	ld.global.u32 	%r482, [%rd6+264];
	xor.b32  	%r645, %r645, %r482;
	ld.global.u32 	%r483, [%rd6+268];
	xor.b32  	%r644, %r644, %r483;
	ld.global.u32 	%r484, [%rd6+272];
	xor.b32  	%r643, %r643, %r484;
	ld.global.u32 	%r485, [%rd6+276];
	xor.b32  	%r642, %r642, %r485;
$L__BB0_35:
	and.b32  	%r487, %r386, 16384;
	setp.eq.s32 	%p21, %r487, 0;
	@%p21 bra 	$L__BB0_37;
	ld.global.u32 	%r488, [%rd6+280];
	xor.b32  	%r646, %r646, %r488;
	ld.global.u32 	%r489, [%rd6+284];
	xor.b32  	%r645, %r645, %r489;
	ld.global.u32 	%r490, [%rd6+288];
	xor.b32  	%r644, %r644, %r490;
	ld.global.u32 	%r491, [%rd6+292];
	xor.b32  	%r643, %r643, %r491;
	ld.global.u32 	%r492, [%rd6+296];
	xor.b32  	%r642, %r642, %r492;
$L__BB0_37:
	and.b32  	%r494, %r386, 32768;
	setp.eq.s32 	%p22, %r494, 0;
	@%p22 bra 	$L__BB0_39;
	ld.global.u32 	%r495, [%rd6+300];
	xor.b32  	%r646, %r646, %r495;
	ld.global.u32 	%r496, [%rd6+304];
	xor.b32  	%r645, %r645, %r496;
	ld.global.u32 	%r497, [%rd6+308];
	xor.b32  	%r644, %r644, %r497;
	ld.global.u32 	%r498, [%rd6+312];
	xor.b32  	%r643, %r643, %r498;
	ld.global.u32 	%r499, [%rd6+316];
	xor.b32  	%r642, %r642, %r499;
$L__BB0_39:
	add.s32 	%r641, %r641, 16;
	setp.ne.s32 	%p23, %r641, 32;
	@%p23 bra 	$L__BB0_7;
	mad.lo.s32 	%r500, %r635, -31, %r12;
	add.s32 	%r635, %r500, 1;
	setp.ne.s32 	%p24, %r635, 5;
	@%p24 bra 	$L__BB0_6;
	st.global.u32 	[%rd2+4], %r646;
	st.global.u32 	[%rd2+8], %r645;
	st.global.u32 	[%rd2+12], %r644;
	st.global.u32 	[%rd2+16], %r643;
	st.global.u32 	[%rd2+20], %r642;
	add.s32 	%r629, %r629, 1;
	setp.lt.u32 	%p25, %r629, %r3;
	@%p25 bra 	$L__BB0_5;
$L__BB0_42:
	shr.u64 	%rd7, %rd31, 2;
	add.s32 	%r628, %r628, 1;
	setp.gt.u64 	%p26, %rd31, 3;
	mov.u64 	%rd31, %rd7;
	@%p26 bra 	$L__BB0_3;
$L__BB0_43:
	setp.eq.s32 	%p27, %r1, 0;
	mov.b32 	%r501, 0;
	st.global.v2.u32 	[%rd2+24], {%r501, %r501};
	st.global.u32 	[%rd2+32], %r501;
	mov.b64 	%rd23, 0;
	st.global.u64 	[%rd2+40], %rd23;
	cvta.to.global.u64 	%rd24, %rd15;
	mad.lo.s64 	%rd8, %rd32, 48, %rd24;
	mov.b32 	%r502, 1593684748;
	mov.b32 	%r503, 832094735;
	st.global.v2.u32 	[%rd8], {%r503, %r502};
	mov.b32 	%r504, -123459836;
	mov.b32 	%r505, 1111207954;
	st.global.v2.u32 	[%rd8+8], {%r505, %r504};
	mov.b32 	%r506, 1476011280;
	mov.b32 	%r507, -589760388;
	st.global.v2.u32 	[%rd8+16], {%r507, %r506};
	@%p27 bra 	$L__BB0_85;
	mov.b32 	%r722, 0;
$L__BB0_45:
	and.b64  	%rd10, %rd32, 3;
	setp.eq.s64 	%p28, %rd10, 0;
	@%p28 bra 	$L__BB0_84;
	mul.wide.u32 	%rd25, %r722, 3200;
	mov.u64 	%rd26, precalc_xorwow_matrix;
	add.s64 	%rd11, %rd26, %rd25;
	cvt.u32.u64 	%r184, %rd10;
	mov.b32 	%r723, 0;
$L__BB0_47:
	mov.b32 	%r736, 0;
	mov.u32 	%r737, %r736;
	mov.u32 	%r738, %r736;
	mov.u32 	%r739, %r736;
	mov.u32 	%r740, %r736;
	mov.u32 	%r729, %r736;
$L__BB0_48:
	mul.wide.u32 	%rd27, %r729, 4;
	add.s64 	%rd28, %rd8, %rd27;
	ld.global.u32 	%r192, [%rd28+4];
	shl.b32 	%r193, %r729, 5;
	mov.b32 	%r735, 0;
$L__BB0_49:
	.pragma "nounroll";
	shr.u32 	%r512, %r192, %r735;
	and.b32  	%r513, %r512, 1;
	setp.eq.b32 	%p29, %r513, 1;
	not.pred 	%p30, %p29;
	add.s32 	%r514, %r193, %r735;
	mul.lo.s32 	%r515, %r514, 5;
	mul.wide.u32 	%rd29, %r515, 4;
	add.s64 	%rd12, %rd11, %rd29;
	@%p30 bra 	$L__BB0_51;
	ld.global.u32 	%r516, [%rd12];
	xor.b32  	%r740, %r740, %r516;
	ld.global.u32 	%r517, [%rd12+4];
	xor.b32  	%r739, %r739, %r517;
	ld.global.u32 	%r518, [%rd12+8];
	xor.b32  	%r738, %r738, %r518;
	ld.global.u32 	%r519, [%rd12+12];
	xor.b32  	%r737, %r737, %r519;
	ld.global.u32 	%r520, [%rd12+16];
	xor.b32  	%r736, %r736, %r520;
$L__BB0_51:
	and.b32  	%r522, %r512, 2;
	setp.eq.s32 	%p31, %r522, 0;
	@%p31 bra 	$L__BB0_53;
	ld.global.u32 	%r523, [%rd12+20];
	xor.b32  	%r740, %r740, %r523;
	ld.global.u32 	%r524, [%rd12+24];
	xor.b32  	%r739, %r739, %r524;
	ld.global.u32 	%r525, [%rd12+28];
	xor.b32  	%r738, %r738, %r525;
	ld.global.u32 	%r526, [%rd12+32];
	xor.b32  	%r737, %r737, %r526;
	ld.global.u32 	%r527, [%rd12+36];
	xor.b32  	%r736, %r736, %r527;
$L__BB0_53:
	and.b32  	%r529, %r512, 4;
	setp.eq.s32 	%p32, %r529, 0;
	@%p32 bra 	$L__BB0_55;
	ld.global.u32 	%r530, [%rd12+40];
	xor.b32  	%r740, %r740, %r530;
	ld.global.u32 	%r531, [%rd12+44];
	xor.b32  	%r739, %r739, %r531;
	ld.global.u32 	%r532, [%rd12+48];
	xor.b32  	%r738, %r738, %r532;
	ld.global.u32 	%r533, [%rd12+52];
	xor.b32  	%r737, %r737, %r533;
	ld.global.u32 	%r534, [%rd12+56];
	xor.b32  	%r736, %r736, %r534;
$L__BB0_55:
	and.b32  	%r536, %r512, 8;
	setp.eq.s32 	%p33, %r536, 0;
	@%p33 bra 	$L__BB0_57;
	ld.global.u32 	%r537, [%rd12+60];
	xor.b32  	%r740, %r740, %r537;
	ld.global.u32 	%r538, [%rd12+64];
	xor.b32  	%r739, %r739, %r538;
	ld.global.u32 	%r539, [%rd12+68];
	xor.b32  	%r738, %r738, %r539;
	ld.global.u32 	%r540, [%rd12+72];
	xor.b32  	%r737, %r737, %r540;
	ld.global.u32 	%r541, [%rd12+76];
	xor.b32  	%r736, %r736, %r541;
$L__BB0_57:
	and.b32  	%r543, %r512, 16;
	setp.eq.s32 	%p34, %r543, 0;
	@%p34 bra 	$L__BB0_59;
	ld.global.u32 	%r544, [%rd12+80];
	xor.b32  	%r740, %r740, %r544;
	ld.global.u32 	%r545, [%rd12+84];
	xor.b32  	%r739, %r739, %r545;
	ld.global.u32 	%r546, [%rd12+88];
	xor.b32  	%r738, %r738, %r546;
	ld.global.u32 	%r547, [%rd12+92];
	xor.b32  	%r737, %r737, %r547;
	ld.global.u32 	%r548, [%rd12+96];
	xor.b32  	%r736, %r736, %r548;
$L__BB0_59:
	and.b32  	%r550, %r512, 32;
	setp.eq.s32 	%p35, %r550, 0;
	@%p35 bra 	$L__BB0_61;
	ld.global.u32 	%r551, [%rd12+100];
	xor.b32  	%r740, %r740, %r551;
	ld.global.u32 	%r552, [%rd12+104];
	xor.b32  	%r739, %r739, %r552;
	ld.global.u32 	%r553, [%rd12+108];
	xor.b32  	%r738, %r738, %r553;
	ld.global.u32 	%r554, [%rd12+112];
	xor.b32  	%r737, %r737, %r554;
	ld.global.u32 	%r555, [%rd12+116];
	xor.b32  	%r736, %r736, %r555;
$L__BB0_61:
	and.b32  	%r557, %r512, 64;
	setp.eq.s32 	%p36, %r557, 0;
	@%p36 bra 	$L__BB0_63;
	ld.global.u32 	%r558, [%rd12+120];
	xor.b32  	%r740, %r740, %r558;
	ld.global.u32 	%r559, [%rd12+124];
	xor.b32  	%r739, %r739, %r559;
	ld.global.u32 	%r560, [%rd12+128];
	xor.b32  	%r738, %r738, %r560;
	ld.global.u32 	%r561, [%rd12+132];
	xor.b32  	%r737, %r737, %r561;
	ld.global.u32 	%r562, [%rd12+136];
	xor.b32  	%r736, %r736, %r562;
$L__BB0_63:
	and.b32  	%r564, %r512, 128;
	setp.eq.s32 	%p37, %r564, 0;
	@%p37 bra 	$L__BB0_65;
	ld.global.u32 	%r565, [%rd12+140];
	xor.b32  	%r740, %r740, %r565;
	ld.global.u32 	%r566, [%rd12+144];
	xor.b32  	%r739, %r739, %r566;
	ld.global.u32 	%r567, [%rd12+148];
	xor.b32  	%r738, %r738, %r567;
	ld.global.u32 	%r568, [%rd12+152];
	xor.b32  	%r737, %r737, %r568;
	ld.global.u32 	%r569, [%rd12+156];
	xor.b32  	%r736, %r736, %r569;
$L__BB0_65:
	and.b32  	%r571, %r512, 256;
	setp.eq.s32 	%p38, %r571, 0;
	@%p38 bra 	$L__BB0_67;
	ld.global.u32 	%r572, [%rd12+160];
	xor.b32  	%r740, %r740, %r572;
	ld.global.u32 	%r573, [%rd12+164];
	xor.b32  	%r739, %r739, %r573;
	ld.global.u32 	%r574, [%rd12+168];
	xor.b32  	%r738, %r738, %r574;
	ld.global.u32 	%r575, [%rd12+172];
	xor.b32  	%r737, %r737, %r575;
	ld.global.u32 	%r576, [%rd12+176];
	xor.b32  	%r736, %r736, %r576;
$L__BB0_67:
	and.b32  	%r578, %r512, 512;
	setp.eq.s32 	%p39, %r578, 0;
	@%p39 bra 	$L__BB0_69;
	ld.global.u32 	%r579, [%rd12+180];
	xor.b32  	%r740, %r740, %r579;
	ld.global.u32 	%r580, [%rd12+184];
	xor.b32  	%r739, %r739, %r580;
	ld.global.u32 	%r581, [%rd12+188];
	xor.b32  	%r738, %r738, %r581;
	ld.global.u32 	%r582, [%rd12+192];
	xor.b32  	%r737, %r737, %r582;
	ld.global.u32 	%r583, [%rd12+196];
	xor.b32  	%r736, %r736, %r583;
$L__BB0_69:
	and.b32  	%r585, %r512, 1024;
	setp.eq.s32 	%p40, %r585, 0;
	@%p40 bra 	$L__BB0_71;
	ld.global.u32 	%r586, [%rd12+200];
	xor.b32  	%r740, %r740, %r586;
	ld.global.u32 	%r587, [%rd12+204];
	xor.b32  	%r739, %r739, %r587;
	ld.global.u32 	%r588, [%rd12+208];
	xor.b32  	%r738, %r738, %r588;
	ld.global.u32 	%r589, [%rd12+212];
	xor.b32  	%r737, %r737, %r589;
	ld.global.u32 	%r590, [%rd12+216];
	xor.b32  	%r736, %r736, %r590;
$L__BB0_71:
	and.b32  	%r592, %r512, 2048;
	setp.eq.s32 	%p41, %r592, 0;
	@%p41 bra 	$L__BB0_73;
	ld.global.u32 	%r593, [%rd12+220];
	xor.b32  	%r740, %r740, %r593;
	ld.global.u32 	%r594, [%rd12+224];
	xor.b32  	%r739, %r739, %r594;
	ld.global.u32 	%r595, [%rd12+228];
	xor.b32  	%r738, %r738, %r595;
	ld.global.u32 	%r596, [%rd12+232];
	xor.b32  	%r737, %r737, %r596;
	ld.global.u32 	%r597, [%rd12+236];
	xor.b32  	%r736, %r736, %r597;
$L__BB0_73:
	and.b32  	%r599, %r512, 4096;
	setp.eq.s32 	%p42, %r599, 0;
	@%p42 bra 	$L__BB0_75;
	ld.global.u32 	%r600, [%rd12+240];
	xor.b32  	%r740, %r740, %r600;
	ld.global.u32 	%r601, [%rd12+244];
	xor.b32  	%r739, %r739, %r601;
	ld.global.u32 	%r602, [%rd12+248];
	xor.b32  	%r738, %r738, %r602;
	ld.global.u32 	%r603, [%rd12+252];
	xor.b32  	%r737, %r737, %r603;
	ld.global.u32 	%r604, [%rd12+256];
	xor.b32  	%r736, %r736, %r604;
$L__BB0_75:
	and.b32  	%r606, %r512, 8192;
	setp.eq.s32 	%p43, %r606, 0;
	@%p43 bra 	$L__BB0_77;
	ld.global.u32 	%r607, [%rd12+260];
	xor.b32  	%r740, %r740, %r607;
	ld.global.u32 	%r608, [%rd12+264];
	xor.b32  	%r739, %r739, %r608;
	ld.global.u32 	%r609, [%rd12+268];
	xor.b32  	%r738, %r738, %r609;
	ld.global.u32 	%r610, [%rd12+272];
	xor.b32  	%r737, %r737, %r610;
	ld.global.u32 	%r611, [%rd12+276];
	xor.b32  	%r736, %r736, %r611;
$L__BB0_77:
	and.b32  	%r613, %r512, 16384;
	setp.eq.s32 	%p44, %r613, 0;
	@%p44 bra 	$L__BB0_79;
	ld.global.u32 	%r614, [%rd12+280];
	xor.b32  	%r740, %r740, %r614;
	ld.global.u32 	%r615, [%rd12+284];
	xor.b32  	%r739, %r739, %r615;
	ld.global.u32 	%r616, [%rd12+288];
	xor.b32  	%r738, %r738, %r616;
	ld.global.u32 	%r617, [%rd12+292];
	xor.b32  	%r737, %r737, %r617;
	ld.global.u32 	%r618, [%rd12+296];
	xor.b32  	%r736, %r736, %r618;
$L__BB0_79:
	and.b32  	%r620, %r512, 32768;
	setp.eq.s32 	%p45, %r620, 0;
	@%p45 bra 	$L__BB0_81;
	ld.global.u32 	%r621, [%rd12+300];
	xor.b32  	%r740, %r740, %r621;
	ld.global.u32 	%r622, [%rd12+304];
	xor.b32  	%r739, %r739, %r622;
	ld.global.u32 	%r623, [%rd12+308];
	xor.b32  	%r738, %r738, %r623;
	ld.global.u32 	%r624, [%rd12+312];
	xor.b32  	%r737, %r737, %r624;
	ld.global.u32 	%r625, [%rd12+316];
	xor.b32  	%r736, %r736, %r625;
$L__BB0_81:
	add.s32 	%r735, %r735, 16;
	setp.ne.s32 	%p46, %r735, 32;
	@%p46 bra 	$L__BB0_49;
	mad.lo.s32 	%r626, %r729, -31, %r193;
	add.s32 	%r729, %r626, 1;
	setp.ne.s32 	%p47, %r729, 5;
	@%p47 bra 	$L__BB0_48;
	st.global.u32 	[%rd8+4], %r740;
	st.global.u32 	[%rd8+8], %r739;
	st.global.u32 	[%rd8+12], %r738;
	st.global.u32 	[%rd8+16], %r737;
	st.global.u32 	[%rd8+20], %r736;
	add.s32 	%r723, %r723, 1;
	setp.lt.u32 	%p48, %r723, %r184;
	@%p48 bra 	$L__BB0_47;
$L__BB0_84:
	shr.u64 	%rd13, %rd32, 2;
	add.s32 	%r722, %r722, 1;
	setp.gt.u64 	%p49, %rd32, 3;
	mov.u64 	%rd32, %rd13;
	@%p49 bra 	$L__BB0_45;
$L__BB0_85:
	mov.b32 	%r627, 0;
	st.global.v2.u32 	[%rd8+24], {%r627, %r627};
	st.global.u32 	[%rd8+32], %r627;
	mov.b64 	%rd30, 0;
	st.global.u64 	[%rd8+40], %rd30;
$L__BB0_86:
	ret;

}
	// .globl	_Z27fBm_fourier_spectrum_kernelPA2_d4dim3S1_S1_dP17curandStateXORWOWS3_
.visible .entry _Z27fBm_fourier_spectrum_kernelPA2_d4dim3S1_S1_dP17curandStateXORWOWS3_(
	.param .u64 .ptr .align 1 _Z27fBm_fourier_spectrum_kernelPA2_d4dim3S1_S1_dP17curandStateXORWOWS3__param_0,
	.param .align 4 .b8 _Z27fBm_fourier_spectrum_kernelPA2_d4dim3S1_S1_dP17curandStateXORWOWS3__param_1[12],
	.param .align 4 .b8 _Z27fBm_fourier_spectrum_kernelPA2_d4dim3S1_S1_dP17curandStateXORWOWS3__param_2[12],
	.param .align 4 .b8 _Z27fBm_fourier_spectrum_kernelPA2_d4dim3S1_S1_dP17curandStateXORWOWS3__param_3[12],
	.param .f64 _Z27fBm_fourier_spectrum_kernelPA2_d4dim3S1_S1_dP17curandStateXORWOWS3__param_4,
	.param .u64 .ptr .align 1 _Z27fBm_fourier_spectrum_kernelPA2_d4dim3S1_S1_dP17curandStateXORWOWS3__param_5,
	.param .u64 .ptr .align 1 _Z27fBm_fourier_spectrum_kernelPA2_d4dim3S1_S1_dP17curandStateXORWOWS3__param_6
)
{
	.reg .pred 	%p<37>;
	.reg .b32 	%r<220>;
	.reg .b32 	%f<46>;
	.reg .b64 	%rd<24>;
	.reg .b64 	%fd<121>;

	ld.param.u32 	%r99, [_Z27fBm_fourier_spectrum_kernelPA2_d4dim3S1_S1_dP17curandStateXORWOWS3__param_3+8];
	ld.param.u32 	%r98, [_Z27fBm_fourier_spectrum_kernelPA2_d4dim3S1_S1_dP17curandStateXORWOWS3__param_3+4];
	ld.param.u32 	%r163, [_Z27fBm_fourier_spectrum_kernelPA2_d4dim3S1_S1_dP17curandStateXORWOWS3__param_3];
	ld.param.u32 	%r94, [_Z27fBm_fourier_spectrum_kernelPA2_d4dim3S1_S1_dP17curandStateXORWOWS3__param_2];
	ld.param.u32 	%r93, [_Z27fBm_fourier_spectrum_kernelPA2_d4dim3S1_S1_dP17curandStateXORWOWS3__param_1+8];
	ld.param.u32 	%r92, [_Z27fBm_fourier_spectrum_kernelPA2_d4dim3S1_S1_dP17curandStateXORWOWS3__param_1+4];
	ld.param.u32 	%r91, [_Z27fBm_fourier_spectrum_kernelPA2_d4dim3S1_S1_dP17curandStateXORWOWS3__param_1];
	ld.param.u32 	%r96, [_Z27fBm_fourier_spectrum_kernelPA2_d4dim3S1_S1_dP17curandStateXORWOWS3__param_2+8];
	ld.param.u32 	%r100, [_Z27fBm_fourier_spectrum_kernelPA2_d4dim3S1_S1_dP17curandStateXORWOWS3__param_2+4];
	ld.param.f64 	%fd32, [_Z27fBm_fourier_spectrum_kernelPA2_d4dim3S1_S1_dP17curandStateXORWOWS3__param_4];
	ld.param.u64 	%rd5, [_Z27fBm_fourier_spectrum_kernelPA2_d4dim3S1_S1_dP17curandStateXORWOWS3__param_5];
	ld.param.u64 	%rd6, [_Z27fBm_fourier_spectrum_kernelPA2_d4dim3S1_S1_dP17curandStateXORWOWS3__param_6];
	mov.u32 	%r101, %ntid.x;
	mov.u32 	%r102, %ctaid.x;
	mov.u32 	%r103, %tid.x;
	mad.lo.s32 	%r3, %r101, %r102, %r103;
	mov.u32 	%r104, %ntid.y;
	mov.u32 	%r105, %ctaid.y;
	mov.u32 	%r106, %tid.y;
	mad.lo.s32 	%r107, %r104, %r105, %r106;
	mad.lo.s32 	%r165, %r96, %r107, %r3;
	setp.ge.u32 	%p2, %r3, %r96;
	setp.ge.u32 	%p3, %r107, %r100;
	or.pred  	%p4, %p2, %p3;
	@%p4 bra 	$L__BB1_25;
	cvta.to.global.u64 	%rd7, %rd5;
	cvta.to.global.u64 	%rd8, %rd6;
	cvt.rn.f64.u32 	%fd33, %r92;
	mul.wide.s32 	%rd9, %r165, 48;
	add.s64 	%rd1, %rd7, %rd9;
	ld.global.v2.u32 	{%r205, %r204}, [%rd1];
	ld.global.v2.u32 	{%r203, %r202}, [%rd1+8];
	ld.global.v2.u32 	{%r206, %r207}, [%rd1+16];
	ld.global.v2.u32 	{%r208, %r13}, [%rd1+24];
	ld.global.f32 	%f45, [%rd1+32];
	ld.global.f64 	%fd1, [%rd1+40];
	add.s64 	%rd2, %rd8, %rd9;
	ld.global.v2.u32 	{%r214, %r213}, [%rd2];
	ld.global.v2.u32 	{%r212, %r211}, [%rd2+8];
	ld.global.v2.u32 	{%r210, %r209}, [%rd2+16];
	ld.global.v2.u32 	{%r21, %r22}, [%rd2+24];
	ld.global.f32 	%f2, [%rd2+32];
	ld.global.f64 	%fd2, [%rd2+40];
	add.s32 	%r108, %r98, %r107;
	cvt.rn.f64.u32 	%fd34, %r108;
	add.s32 	%r109, %r99, %r3;
	cvt.rn.f64.u32 	%fd3, %r109;
	mul.f64 	%fd35, %fd33, 0d3FE0000000000000;
	setp.lt.f64 	%p5, %fd35, %fd34;
	selp.f64 	%fd36, %fd33, 0d0000000000000000, %p5;
	sub.f64 	%fd4, %fd34, %fd36;
	setp.eq.s32 	%p6, %r94, 0;
	@%p6 bra 	$L__BB1_24;
	mul.f64 	%fd5, %fd4, %fd4;
	fma.rn.f64 	%fd37, %fd32, 0d4000000000000000, 0d4008000000000000;
	mul.f64 	%fd6, %fd37, 0dBFD0000000000000;
	{
	.reg .b32 %temp; 
	mov.b64 	{%temp, %r23}, %fd6;
	}
	cvt.rzi.f64.f64 	%fd7, %fd6;
	abs.f64 	%fd8, %fd6;
	setp.lt.s32 	%p7, %r23, 0;
	selp.b32 	%r24, 0, 2146435072, %p7;
	neg.s32 	%r164, %r94;
	mov.b64 	%rd10, %fd6;
	mov.u64 	%rd15, __cudart_sin_cos_coeffs;
$L__BB1_3:
	cvt.rn.f64.u32 	%fd40, %r163;
	cvt.rn.f64.u32 	%fd41, %r91;
	mul.f64 	%fd42, %fd41, 0d3FE0000000000000;
	setp.lt.f64 	%p8, %fd42, %fd40;
	selp.f64 	%fd43, %fd41, 0d0000000000000000, %p8;
	sub.f64 	%fd44, %fd40, %fd43;
	fma.rn.f64 	%fd45, %fd44, %fd44, %fd5;
	cvt.rn.f64.u32 	%fd46, %r93;
	mul.f64 	%fd47, %fd46, 0d3FE0000000000000;
	setp.lt.f64 	%p9, %fd47, %fd3;
	selp.f64 	%fd48, %fd46, 0d0000000000000000, %p9;
	sub.f64 	%fd49, %fd3, %fd48;
	fma.rn.f64 	%fd9, %fd49, %fd49, %fd45;
	setp.leu.f64 	%p10, %fd9, 0d0000000000000000;
	mov.f64 	%fd117, 0d0000000000000000;
	mov.f64 	%fd116, 0d3FF0000000000000;
	@%p10 bra 	$L__BB1_14;
	setp.neu.f64 	%p11, %fd6, %fd7;
	shr.u32 	%r110, %r23, 20;
	and.b32  	%r111, %r110, 2047;
	add.s32 	%r112, %r111, -1012;
	shl.b64 	%rd11, %rd10, %r112;
	setp.eq.s64 	%p12, %rd11, -9223372036854775808;
	{
	.reg .b32 %temp; 
	mov.b64 	{%temp, %r113}, %fd9;
	}
	{ // callseq 0, 0
	.param .b64 param0;
	st.param.f64 	[param0], %fd9;
	.param .b64 param1;
	st.param.f64 	[param1], %fd6;
	.param .b64 retval0;
	call.uni (retval0), 
	__internal_accurate_pow, 
	(
	param0, 
	param1
	);
	ld.param.f64 	%fd50, [retval0];
	} // callseq 0
	setp.lt.s32 	%p13, %r113, 0;
	and.pred  	%p1, %p13, %p12;
	neg.f64 	%fd52, %fd50;
	selp.f64 	%fd53, %fd52, %fd50, %p1;
	selp.f64 	%fd54, 0dFFF8000000000000, %fd53, %p13;
	selp.f64 	%fd115, %fd54, %fd53, %p11;
	add.f64 	%fd55, %fd6, %fd9;
	{
	.reg .b32 %temp; 
	mov.b64 	{%temp, %r114}, %fd55;
	}
	and.b32  	%r115, %r114, 2146435072;
	setp.ne.s32 	%p14, %r115, 2146435072;
	@%p14 bra 	$L__BB1_11;
	setp.num.f64 	%p15, %fd6, %fd6;
	@%p15 bra 	$L__BB1_7;
	add.rn.f64 	%fd115, %fd9, %fd6;
	bra.uni 	$L__BB1_11;
$L__BB1_7:
	setp.neu.f64 	%p16, %fd8, 0d7FF0000000000000;
	@%p16 bra 	$L__BB1_9;
	setp.gt.f64 	%p20, %fd9, 0d3FF0000000000000;
	selp.b32 	%r121, 2146435072, 0, %p20;
	xor.b32  	%r122, %r121, 2146435072;
	selp.b32 	%r123, %r122, %r121, %p7;
	mov.b32 	%r124, 0;
	mov.b64 	%fd115, {%r124, %r123};
	bra.uni 	$L__BB1_11;
$L__BB1_9:
	setp.neu.f64 	%p17, %fd9, 0d7FF0000000000000;
	@%p17 bra 	$L__BB1_11;
	and.b32  	%r116, %r23, 2147483647;
	setp.ne.s32 	%p18, %r116, 1071644672;
	or.b32  	%r117, %r24, -2147483648;
	selp.b32 	%r118, %r117, %r24, %p18;
	selp.b32 	%r119, %r118, %r24, %p1;
	mov.b32 	%r120, 0;
	mov.b64 	%fd115, {%r120, %r119};
$L__BB1_11:
	setp.eq.f64 	%p21, %fd6, 0d0000000000000000;
	setp.eq.f64 	%p22, %fd9, 0d3FF0000000000000;
	selp.f64 	%fd56, 0d3FF0000000000000, %fd115, %p22;
	selp.f64 	%fd15, 0d3FF0000000000000, %fd56, %p21;
	setp.eq.s32 	%p23, %r208, 1;
	mov.b32 	%r208, 0;
	mov.f32 	%f43, %f45;
	@%p23 bra 	$L__BB1_13;
	shr.u32 	%r127, %r204, 2;
	xor.b32  	%r128, %r127, %r204;
	shl.b32 	%r129, %r207, 4;
	shl.b32 	%r130, %r128, 1;
	xor.b32  	%r131, %r130, %r129;
	xor.b32  	%r132, %r131, %r128;
	xor.b32  	%r42, %r132, %r207;
	add.s32 	%r133, %r205, %r42;
	add.s32 	%r134, %r133, 362437;
	shr.u32 	%r135, %r203, 2;
	xor.b32  	%r136, %r135, %r203;
	shl.b32 	%r137, %r42, 4;
	shl.b32 	%r138, %r136, 1;
	xor.b32  	%r139, %r138, %r137;
	xor.b32  	%r140, %r139, %r136;
	xor.b32  	%r43, %r140, %r42;
	add.s32 	%r205, %r205, 724874;
	add.s32 	%r141, %r43, %r205;
	cvt.rn.f32.u32 	%f10, %r134;
	fma.rn.f32 	%f11, %f10, 0f2F800000, 0f2F000000;
	cvt.rn.f32.u32 	%f12, %r141;
	fma.rn.f32 	%f13, %f12, 0f30C90FDB, 0f30490FDB;
	setp.lt.f32 	%p24, %f11, 0f00800000;
	mul.f32 	%f14, %f11, 0f4B000000;
	selp.f32 	%f15, %f14, %f11, %p24;
	selp.f32 	%f16, 0fC1B80000, 0f00000000, %p24;
	mov.b32 	%r142, %f15;
	add.s32 	%r143, %r142, -1059760811;
	and.b32  	%r144, %r143, -8388608;
	sub.s32 	%r145, %r142, %r144;
	mov.b32 	%f17, %r145;
	cvt.rn.f32.s32 	%f18, %r144;
	fma.rn.f32 	%f19, %f18, 0f34000000, %f16;
	add.f32 	%f20, %f17, 0fBF800000;
	fma.rn.f32 	%f21, %f20, 0fBE055027, 0f3E1039F6;
	fma.rn.f32 	%f22, %f21, %f20, 0fBDF8CDCC;
	fma.rn.f32 	%f23, %f22, %f20, 0f3E0F2955;
	fma.rn.f32 	%f24, %f23, %f20, 0fBE2AD8B9;
	fma.rn.f32 	%f25, %f24, %f20, 0f3E4CED0B;
	fma.rn.f32 	%f26, %f25, %f20, 0fBE7FFF22;
	fma.rn.f32 	%f27, %f26, %f20, 0f3EAAAA78;
	fma.rn.f32 	%f28, %f27, %f20, 0fBF000000;
	mul.f32 	%f29, %f20, %f28;
	fma.rn.f32 	%f30, %f29, %f20, %f20;
	fma.rn.f32 	%f31, %f19, 0f3F317218, %f30;
	setp.gt.u32 	%p25, %r142, 2139095039;
	fma.rn.f32 	%f32, %f15, 0f7F800000, 0f7F800000;
	selp.f32 	%f33, %f32, %f31, %p25;
	setp.eq.f32 	%p26, %f15, 0f00000000;
	mul.f32 	%f34, %f33, 0fC0000000;
	selp.f32 	%f35, 0f7F800000, %f34, %p26;
	sqrt.rn.f32 	%f36, %f35;
	sin.approx.f32 	%f37, %f13;
	cos.approx.f32 	%f38, %f13;
	mul.f32 	%f43, %f36, %f37;
	mul.f32 	%f45, %f36, %f38;
	mov.b32 	%r208, 1;
	mov.u32 	%r219, %r207;
	mov.u32 	%r203, %r206;
	mov.u32 	%r204, %r202;
	mov.u32 	%r206, %r42;
	mov.u32 	%r207, %r43;
	mov.u32 	%r202, %r219;
$L__BB1_13:
	cvt.f64.f32 	%fd57, %f43;
	mul.f64 	%fd116, %fd15, %fd57;
	shr.u32 	%r146, %r213, 2;
	xor.b32  	%r147, %r146, %r213;
	shl.b32 	%r148, %r209, 4;
	shl.b32 	%r149, %r147, 1;
	xor.b32  	%r150, %r148, %r149;
	xor.b32  	%r151, %r150, %r209;
	xor.b32  	%r218, %r151, %r147;
	add.s32 	%r214, %r214, 362437;
	add.s32 	%r152, %r218, %r214;
	cvt.rn.f32.u32 	%f39, %r152;
	fma.rn.f32 	%f40, %f39, 0f2F800000, 0f2F000000;
	cvt.f64.f32 	%fd58, %f40;
	mul.f64 	%fd117, %fd58, 0d401921FB54442D18;
	mov.u32 	%r213, %r212;
	mov.u32 	%r212, %r211;
	mov.u32 	%r211, %r210;
	mov.u32 	%r210, %r209;
	mov.u32 	%r209, %r218;
$L__BB1_14:
	fma.rn.f64 	%fd60, %fd46, 0d3FE0000000000000, 0d3FF0000000000000;
	setp.eq.f64 	%p27, %fd60, %fd3;
	selp.f64 	%fd20, 0d3FF0000000000000, %fd116, %p27;
	selp.f64 	%fd21, 0d0000000000000000, %fd117, %p27;
	abs.f64 	%fd22, %fd21;
	setp.neu.f64 	%p28, %fd22, 0d7FF0000000000000;
	@%p28 bra 	$L__BB1_16;
	mov.f64 	%fd66, 0d0000000000000000;
	mul.rn.f64 	%fd119, %fd21, %fd66;
	mov.b32 	%r200, 1;
	bra.uni 	$L__BB1_19;
$L__BB1_16:
	mul.f64 	%fd61, %fd21, 0d3FE45F306DC9C883;
	cvt.rni.s32.f64 	%r199, %fd61;
	cvt.rn.f64.s32 	%fd62, %r199;
	fma.rn.f64 	%fd63, %fd62, 0dBFF921FB54442D18, %fd21;
	fma.rn.f64 	%fd64, %fd62, 0dBC91A62633145C00, %fd63;
	fma.rn.f64 	%fd119, %fd62, 0dB97B839A252049C0, %fd64;
	setp.ltu.f64 	%p29, %fd22, 0d41E0000000000000;
	@%p29 bra 	$L__BB1_18;
	{ // callseq 1, 0
	.param .b64 param0;
	st.param.f64 	[param0], %fd21;
	.param .align 16 .b8 retval0[16];
	call.uni (retval0), 
	__internal_trig_reduction_slowpathd, 
	(
	param0
	);
	ld.param.f64 	%fd119, [retval0];
	ld.param.b32 	%r199, [retval0+8];
	} // callseq 1
$L__BB1_18:
	add.s32 	%r200, %r199, 1;
$L__BB1_19:
	ld.param.u64 	%rd23, [_Z27fBm_fourier_spectrum_kernelPA2_d4dim3S1_S1_dP17curandStateXORWOWS3__param_0];
	shl.b32 	%r155, %r200, 6;
	cvt.u64.u32 	%rd13, %r155;
	and.b64  	%rd14, %rd13, 64;
	add.s64 	%rd16, %rd15, %rd14;
	mul.rn.f64 	%fd67, %fd119, %fd119;
	and.b32  	%r156, %r200, 1;
	setp.eq.b32 	%p31, %r156, 1;
	selp.f64 	%fd68, 0dBDA8FF8320FD8164, 0d3DE5DB65F9785EBA, %p31;
	ld.global.nc.v2.f64 	{%fd69, %fd70}, [%rd16];
	fma.rn.f64 	%fd71, %fd68, %fd67, %fd69;
	fma.rn.f64 	%fd72, %fd71, %fd67, %fd70;
	ld.global.nc.v2.f64 	{%fd73, %fd74}, [%rd16+16];
	fma.rn.f64 	%fd75, %fd72, %fd67, %fd73;
	fma.rn.f64 	%fd76, %fd75, %fd67, %fd74;
	ld.global.nc.v2.f64 	{%fd77, %fd78}, [%rd16+32];
	fma.rn.f64 	%fd79, %fd76, %fd67, %fd77;
	fma.rn.f64 	%fd80, %fd79, %fd67, %fd78;
	fma.rn.f64 	%fd81, %fd80, %fd119, %fd119;
	fma.rn.f64 	%fd82, %fd80, %fd67, 0d3FF0000000000000;
	selp.f64 	%fd83, %fd82, %fd81, %p31;
	and.b32  	%r157, %r200, 2;
	setp.eq.s32 	%p32, %r157, 0;
	mov.f64 	%fd84, 0d0000000000000000;
	sub.f64 	%fd85, %fd84, %fd83;
	selp.f64 	%fd86, %fd83, %fd85, %p32;
	mul.f64 	%fd87, %fd20, %fd86;
	cvta.to.global.u64 	%rd17, %rd23;
	mul.wide.s32 	%rd18, %r165, 16;
	add.s64 	%rd3, %rd17, %rd18;
	st.global.f64 	[%rd3], %fd87;
	@%p28 bra 	$L__BB1_21;
	mov.f64 	%fd93, 0d0000000000000000;
	mul.rn.f64 	%fd120, %fd21, %fd93;
	mov.b32 	%r201, 0;
	bra.uni 	$L__BB1_23;
$L__BB1_21:
	mul.f64 	%fd88, %fd21, 0d3FE45F306DC9C883;
	cvt.rni.s32.f64 	%r201, %fd88;
	cvt.rn.f64.s32 	%fd89, %r201;
	fma.rn.f64 	%fd90, %fd89, 0dBFF921FB54442D18, %fd21;
	fma.rn.f64 	%fd91, %fd89, 0dBC91A62633145C00, %fd90;
	fma.rn.f64 	%fd120, %fd89, 0dB97B839A252049C0, %fd91;
	setp.ltu.f64 	%p33, %fd22, 0d41E0000000000000;
	@%p33 bra 	$L__BB1_23;
	{ // callseq 2, 0
	.param .b64 param0;
	st.param.f64 	[param0], %fd21;
	.param .align 16 .b8 retval0[16];
	call.uni (retval0), 
	__internal_trig_reduction_slowpathd, 
	(
	param0
	);
	ld.param.f64 	%fd120, [retval0];
	ld.param.b32 	%r201, [retval0+8];
	} // callseq 2
$L__BB1_23:
	shl.b32 	%r160, %r201, 6;
	cvt.u64.u32 	%rd19, %r160;
	and.b64  	%rd20, %rd19, 64;
	add.s64 	%rd22, %rd15, %rd20;
	mul.rn.f64 	%fd94, %fd120, %fd120;
	and.b32  	%r161, %r201, 1;
	setp.eq.b32 	%p34, %r161, 1;
	selp.f64 	%fd95, 0dBDA8FF8320FD8164, 0d3DE5DB65F9785EBA, %p34;
	ld.global.nc.v2.f64 	{%fd96, %fd97}, [%rd22];
	fma.rn.f64 	%fd98, %fd95, %fd94, %fd96;
	fma.rn.f64 	%fd99, %fd98, %fd94, %fd97;
	ld.global.nc.v2.f64 	{%fd100, %fd101}, [%rd22+16];
	fma.rn.f64 	%fd102, %fd99, %fd94, %fd100;
	fma.rn.f64 	%fd103, %fd102, %fd94, %fd101;
	ld.global.nc.v2.f64 	{%fd104, %fd105}, [%rd22+32];
	fma.rn.f64 	%fd106, %fd103, %fd94, %fd104;
	fma.rn.f64 	%fd107, %fd106, %fd94, %fd105;
	fma.rn.f64 	%fd108, %fd107, %fd120, %fd120;
	fma.rn.f64 	%fd109, %fd107, %fd94, 0d3FF0000000000000;
	selp.f64 	%fd110, %fd109, %fd108, %p34;
	and.b32  	%r162, %r201, 2;
	setp.eq.s32 	%p35, %r162, 0;
	mov.f64 	%fd111, 0d0000000000000000;
	sub.f64 	%fd112, %fd111, %fd110;
	selp.f64 	%fd113, %fd110, %fd112, %p35;
	mul.f64 	%fd114, %fd20, %fd113;
	st.global.f64 	[%rd3+8], %fd114;
	mad.lo.s32 	%r165, %r100, %r96, %r165;
	add.s32 	%r164, %r164, 1;
	setp.ne.s32 	%p36, %r164, 0;
	add.s32 	%r163, %r163, 1;
	@%p36 bra 	$L__BB1_3;
$L__BB1_24:
	st.global.v2.u32 	[%rd1], {%r205, %r204};
	st.global.v2.u32 	[%rd1+8], {%r203, %r202};
	st.global.v2.u32 	[%rd1+16], {%r206, %r207};
	st.global.v2.u32 	[%rd1+24], {%r208, %r13};
	st.global.f32 	[%rd1+32], %f45;
	st.global.f64 	[%rd1+40], %fd1;
	st.global.v2.u32 	[%rd2], {%r214, %r213};
	st.global.v2.u32 	[%rd2+8], {%r212, %r211};
	st.global.v2.u32 	[%rd2+16], {%r210, %r209};
	st.global.v2.u32 	[%rd2+24], {%r21, %r22};
	st.global.f32 	[%rd2+32], %f2;
	st.global.f64 	[%rd2+40], %fd2;
$L__BB1_25:
	ret;

}
.func  (.param .align 16 .b8 func_retval0[16]) __internal_trig_reduction_slowpathd(
	.param .b64 __internal_trig_reduction_slowpathd_param_0
)
{
	.local .align 8 .b8 	__local_depot2[40];
	.reg .b64 	%SP;
	.reg .b64 	%SPL;
	.reg .pred 	%p<10>;
	.reg .b32 	%r<47>;
	.reg .b64 	%rd<74>;
	.reg .b64 	%fd<5>;

	mov.u64 	%SPL, __local_depot2;
	ld.param.f64 	%fd4, [__internal_trig_reduction_slowpathd_param_0];
	add.u64 	%rd1, %SPL, 0;
	{
	.reg .b32 %temp; 
	mov.b64 	{%temp, %r1}, %fd4;
	}
	shr.u32 	%r2, %r1, 20;
	and.b32  	%r3, %r2, 2047;
	setp.eq.s32 	%p1, %r3, 2047;
	mov.b32 	%r46, 0;
	@%p1 bra 	$L__BB2_9;
	add.s32 	%r20, %r3, -1024;
	mov.b64 	%rd20, %fd4;
	shl.b64 	%rd2, %rd20, 11;
	shr.u32 	%r4, %r20, 6;
	sub.s32 	%r45, 15, %r4;
	sub.s32 	%r21, 19, %r4;
	setp.lt.u32 	%p2, %r20, 128;
	selp.b32 	%r6, 18, %r21, %p2;
	setp.ge.s32 	%p3, %r45, %r6;
	mov.b64 	%rd70, 0;
	@%p3 bra 	$L__BB2_4;
	add.s32 	%r23, %r6, %r4;
	neg.s32 	%r43, %r23;
	or.b64  	%rd3, %rd2, -9223372036854775808;
	mov.b64 	%rd70, 0;
	mov.b32 	%r42, 0;
	mov.u64 	%rd25, __cudart_i2opi_d;
	mov.u32 	%r44, %r45;
$L__BB2_3:
	.pragma "nounroll";
	mul.wide.s32 	%rd22, %r42, 8;
	add.s64 	%rd23, %rd1, %rd22;
	mul.wide.s32 	%rd24, %r44, 8;
	add.s64 	%rd26, %rd25, %rd24;
	ld.global.nc.u64 	%rd27, [%rd26];
	{
	.reg .u32 %r0, %r1, %r2, %r3, %alo, %ahi, %blo, %bhi, %clo, %chi;
	mov.b64 	{%alo,%ahi}, %rd27;
	mov.b64 	{%blo,%bhi}, %rd3;
	mov.b64 	{%clo,%chi}, %rd70;
	mad.lo.cc.u32 	%r0, %alo, %blo, %clo;
	madc.hi.cc.u32 	%r1, %alo, %blo, %chi;
	madc.hi.u32 	%r2, %alo, %bhi, 0;
	mad.lo.cc.u32 	%r1, %alo, %bhi, %r1;
	madc.hi.cc.u32 	%r2, %ahi, %blo, %r2;
	madc.hi.u32 	%r3, %ahi, %bhi, 0;
	mad.lo.cc.u32 	%r1, %ahi, %blo, %r1;
	madc.lo.cc.u32 	%r2, %ahi, %bhi, %r2;
	addc.u32 	%r3, %r3, 0;
	mov.b64 	%rd28, {%r0,%r1};
	mov.b64 	%rd70, {%r2,%r3};
	}
	st.local.u64 	[%rd23], %rd28;
	add.s32 	%r44, %r44, 1;
	add.s32 	%r43, %r43, 1;
	add.s32 	%r42, %r42, 1;
	setp.ne.s32 	%p4, %r43, -15;
	mov.u32 	%r45, %r6;
	@%p4 bra 	$L__BB2_3;
$L__BB2_4:
	cvt.s64.s32 	%rd29, %r45;
	cvt.u64.u32 	%rd30, %r4;
	add.s64 	%rd31, %rd30, %rd29;
	shl.b64 	%rd32, %rd31, 3;
	add.s64 	%rd33, %rd1, %rd32;
	st.local.u64 	[%rd33+-120], %rd70;
	and.b32  	%r15, %r2, 63;
	ld.local.u64 	%rd72, [%rd1+16];
	ld.local.u64 	%rd71, [%rd1+24];
	setp.eq.s32 	%p5, %r15, 0;
	@%p5 bra 	$L__BB2_6;
	shl.b64 	%rd34, %rd71, %r15;
	shr.u64 	%rd35, %rd72, 1;
	xor.b32  	%r24, %r15, 63;
	shr.u64 	%rd36, %rd35, %r24;
	or.b64  	%rd71, %rd34, %rd36;
	ld.local.u64 	%rd37, [%rd1+8];
	shl.b64 	%rd38, %rd72, %r15;
	shr.u64 	%rd39, %rd37, 1;
	shr.u64 	%rd40, %rd39, %r24;
	or.b64  	%rd72, %rd38, %rd40;
$L__BB2_6:
	and.b32  	%r25, %r1, -2147483648;
	shr.u64 	%rd41, %rd71, 62;
	cvt.u32.u64 	%r26, %rd41;
	mov.b64 	{%r27, %r28}, %rd71;
	mov.b64 	{%r29, %r30}, %rd72;
	shf.l.wrap.b32 	%r31, %r30, %r27, 2;
	shf.l.wrap.b32 	%r32, %r27, %r28, 2;
	mov.b64 	%rd42, {%r31, %r32};
	shl.b64 	%rd43, %rd72, 2;
	shr.u64 	%rd44, %rd42, 63;
	cvt.u32.u64 	%r33, %rd44;
	add.s32 	%r34, %r33, %r26;
	setp.eq.s32 	%p6, %r25, 0;
	neg.s32 	%r35, %r34;
	selp.b32 	%r46, %r34, %r35, %p6;
	setp.gt.s64 	%p7, %rd42, -1;
	mov.b64 	%rd45, 0;
	{
	.reg .u32 %r0, %r1, %r2, %r3, %a0, %a1, %a2, %a3, %b0, %b1, %b2, %b3;
	mov.b64 	{%a0,%a1}, %rd45;
	mov.b64 	{%a2,%a3}, %rd45;
	mov.b64 	{%b0,%b1}, %rd43;
	mov.b64 	{%b2,%b3}, %rd42;
	sub.cc.u32 	%r0, %a0, %b0;
	subc.cc.u32 	%r1, %a1, %b1;
	subc.cc.u32 	%r2, %a2, %b2;
	subc.u32 	%r3, %a3, %b3;
	mov.b64 	%rd46, {%r0,%r1};
	mov.b64 	%rd47, {%r2,%r3};
	}
	xor.b32  	%r36, %r25, -2147483648;
	selp.b64 	%rd73, %rd42, %rd47, %p7;
	selp.b64 	%rd14, %rd43, %rd46, %p7;
	selp.b32 	%r17, %r25, %r36, %p7;
	clz.b64 	%r37, %rd73;
	cvt.u64.u32 	%rd15, %r37;
	setp.eq.s32 	%p8, %r37, 0;
	@%p8 bra 	$L__BB2_8;
	cvt.u32.u64 	%r38, %rd15;
	and.b32  	%r39, %r38, 63;
	shl.b64 	%rd48, %rd73, %r39;
	shr.u64 	%rd49, %rd14, 1;
	not.b32 	%r40, %r38;
	and.b32  	%r41, %r40, 63;
	shr.u64 	%rd50, %rd49, %r41;
	or.b64  	%rd73, %rd48, %rd50;
$L__BB2_8:
	mov.b64 	%rd51, -3958705157555305931;
	{
	.reg .u32 %r0, %r1, %r2, %r3, %alo, %ahi, %blo, %bhi;
	mov.b64 	{%alo,%ahi}, %rd73;
	mov.b64 	{%blo,%bhi}, %rd51;
	mul.lo.u32 	%r0, %alo, %blo;
	mul.hi.u32 	%r1, %alo, %blo;
	mad.lo.cc.u32 	%r1, %alo, %bhi, %r1;
	madc.hi.u32 	%r2, %alo, %bhi, 0;
	mad.lo.cc.u32 	%r1, %ahi, %blo, %r1;
	madc.hi.cc.u32 	%r2, %ahi, %blo, %r2;
	madc.hi.u32 	%r3, %ahi, %bhi, 0;
	mad.lo.cc.u32 	%r2, %ahi, %bhi, %r2;
	addc.u32 	%r3, %r3, 0;
	mov.b64 	%rd52, {%r0,%r1};
	mov.b64 	%rd53, {%r2,%r3};
	}
	setp.gt.s64 	%p9, %rd53, 0;
	{
	.reg .u32 %r0, %r1, %r2, %r3, %a0, %a1, %a2, %a3, %b0, %b1, %b2, %b3;
	mov.b64 	{%a0,%a1}, %rd52;
	mov.b64 	{%a2,%a3}, %rd53;
	mov.b64 	{%b0,%b1}, %rd52;
	mov.b64 	{%b2,%b3}, %rd53;
	add.cc.u32 	%r0, %a0, %b0;
	addc.cc.u32 	%r1, %a1, %b1;
	addc.cc.u32 	%r2, %a2, %b2;
	addc.u32 	%r3, %a3, %b3;
	mov.b64 	%rd54, {%r0,%r1};
	mov.b64 	%rd55, {%r2,%r3};
	}
	selp.b64 	%rd56, %rd55, %rd53, %p9;
	selp.s64 	%rd57, -1, 0, %p9;
	sub.s64 	%rd58, %rd57, %rd15;
	cvt.u64.u32 	%rd59, %r17;
	shl.b64 	%rd60, %rd59, 32;
	add.s64 	%rd61, %rd56, 1;
	shr.u64 	%rd62, %rd61, 10;
	add.s64 	%rd63, %rd62, 1;
	shr.u64 	%rd64, %rd63, 1;
	shl.b64 	%rd65, %rd58, 52;
	add.s64 	%rd66, %rd65, %rd64;
	add.s64 	%rd67, %rd66, 4602678819172646912;
	or.b64  	%rd68, %rd67, %rd60;
	mov.b64 	%fd4, %rd68;
$L__BB2_9:
	st.param.f64 	[func_retval0], %fd4;
	st.param.b32 	[func_retval0+8], %r46;
	ret;

}
.func  (.param .b64 func_retval0) __internal_accurate_pow(
	.param .b64 __internal_accurate_pow_param_0,
	.param .b64 __internal_accurate_pow_param_1
)
{
	.reg .pred 	%p<8>;
	.reg .b32 	%r<49>;
	.reg .b32 	%f<3>;
	.reg .b64 	%fd<109>;

	ld.param.f64 	%fd10, [__internal_accurate_pow_param_0];
	ld.param.f64 	%fd11, [__internal_accurate_pow_param_1];
	{
	.reg .b32 %temp; 
	mov.b64 	{%temp, %r46}, %fd10;
	}
	{
	.reg .b32 %temp; 
	mov.b64 	{%r45, %temp}, %fd10;
	}
	shr.u32 	%r47, %r46, 20;
	setp.gt.u32 	%p1, %r46, 1048575;
	@%p1 bra 	$L__BB3_2;
	mul.f64 	%fd12, %fd10, 0d4350000000000000;
	{
	.reg .b32 %temp; 
	mov.b64 	{%temp, %r46}, %fd12;
	}
	{
	.reg .b32 %temp; 
	mov.b64 	{%r45, %temp}, %fd12;
	}
	shr.u32 	%r16, %r46, 20;
	add.s32 	%r47, %r16, -54;
$L__BB3_2:
	add.s32 	%r48, %r47, -1023;
	and.b32  	%r17, %r46, -2146435073;
	or.b32  	%r18, %r17, 1072693248;
	mov.b64 	%fd107, {%r45, %r18};
	setp.lt.u32 	%p2, %r18, 1073127583;
	@%p2 bra 	$L__BB3_4;
	{
	.reg .b32 %temp; 
	mov.b64 	{%r19, %temp}, %fd107;
	}
	{
	.reg .b32 %temp; 
	mov.b64 	{%temp, %r20}, %fd107;
	}
	add.s32 	%r21, %r20, -1048576;
	mov.b64 	%fd107, {%r19, %r21};
	add.s32 	%r48, %r47, -1022;
$L__BB3_4:
	add.f64 	%fd13, %fd107, 0dBFF0000000000000;
	add.f64 	%fd14, %fd107, 0d3FF0000000000000;
	rcp.approx.ftz.f64 	%fd15, %fd14;
	neg.f64 	%fd16, %fd14;
	fma.rn.f64 	%fd17, %fd16, %fd15, 0d3FF0000000000000;
	fma.rn.f64 	%fd18, %fd17, %fd17, %fd17;
	fma.rn.f64 	%fd19, %fd18, %fd15, %fd15;
	mul.f64 	%fd20, %fd13, %fd19;
	fma.rn.f64 	%fd21, %fd13, %fd19, %fd20;
	mul.f64 	%fd22, %fd21, %fd21;
	fma.rn.f64 	%fd23, %fd22, 0d3EB0F5FF7D2CAFE2, 0d3ED0F5D241AD3B5A;
	fma.rn.f64 	%fd24, %fd23, %fd22, 0d3EF3B20A75488A3F;
	fma.rn.f64 	%fd25, %fd24, %fd22, 0d3F1745CDE4FAECD5;
	fma.rn.f64 	%fd26, %fd25, %fd22, 0d3F3C71C7258A578B;
	fma.rn.f64 	%fd27, %fd26, %fd22, 0d3F6249249242B910;
	fma.rn.f64 	%fd28, %fd27, %fd22, 0d3F89999999999DFB;
	sub.f64 	%fd29, %fd13, %fd21;
	add.f64 	%fd30, %fd29, %fd29;
	neg.f64 	%fd31, %fd21;
	fma.rn.f64 	%fd32, %fd31, %fd13, %fd30;
	mul.f64 	%fd33, %fd19, %fd32;
	fma.rn.f64 	%fd34, %fd22, %fd28, 0d3FB5555555555555;
	mov.f64 	%fd35, 0d3FB5555555555555;
	sub.f64 	%fd36, %fd35, %fd34;
	fma.rn.f64 	%fd37, %fd22, %fd28, %fd36;
	add.f64 	%fd38, %fd37, 0dBC46A4CB00B9E7B0;
	add.f64 	%fd39, %fd34, %fd38;
	sub.f64 	%fd40, %fd34, %fd39;
	add.f64 	%fd41, %fd38, %fd40;
	mul.rn.f64 	%fd42, %fd21, %fd21;
	neg.f64 	%fd43, %fd42;
	fma.rn.f64 	%fd44, %fd21, %fd21, %fd43;
	{
	.reg .b32 %temp; 
	mov.b64 	{%r22, %temp}, %fd33;
	}
	{
	.reg .b32 %temp; 
	mov.b64 	{%temp, %r23}, %fd33;
	}
	add.s32 	%r24, %r23, 1048576;
	mov.b64 	%fd45, {%r22, %r24};
	fma.rn.f64 	%fd46, %fd21, %fd45, %fd44;
	mul.rn.f64 	%fd47, %fd42, %fd21;
	neg.f64 	%fd48, %fd47;
	fma.rn.f64 	%fd49, %fd42, %fd21, %fd48;
	fma.rn.f64 	%fd50, %fd42, %fd33, %fd49;
	fma.rn.f64 	%fd51, %fd46, %fd21, %fd50;
	mul.rn.f64 	%fd52, %fd39, %fd47;
	neg.f64 	%fd53, %fd52;
	fma.rn.f64 	%fd54, %fd39, %fd47, %fd53;
	fma.rn.f64 	%fd55, %fd39, %fd51, %fd54;
	fma.rn.f64 	%fd56, %fd41, %fd47, %fd55;
	add.f64 	%fd57, %fd52, %fd56;
	sub.f64 	%fd58, %fd52, %fd57;
	add.f64 	%fd59, %fd56, %fd58;
	add.f64 	%fd60, %fd21, %fd57;
	sub.f64 	%fd61, %fd21, %fd60;
	add.f64 	%fd62, %fd57, %fd61;
	add.f64 	%fd63, %fd59, %fd62;
	add.f64 	%fd64, %fd33, %fd63;
	add.f64 	%fd65, %fd60, %fd64;
	sub.f64 	%fd66, %fd60, %fd65;
	add.f64 	%fd67, %fd64, %fd66;
	xor.b32  	%r25, %r48, -2147483648;
	mov.b32 	%r26, 1127219200;
	mov.b64 	%fd68, {%r25, %r26};
	mov.b32 	%r27, -2147483648;
	mov.b64 	%fd69, {%r27, %r26};
	sub.f64 	%fd70, %fd68, %fd69;
	fma.rn.f64 	%fd71, %fd70, 0d3FE62E42FEFA39EF, %fd65;
	fma.rn.f64 	%fd72, %fd70, 0dBFE62E42FEFA39EF, %fd71;
	sub.f64 	%fd73, %fd72, %fd65;
	sub.f64 	%fd74, %fd67, %fd73;
	fma.rn.f64 	%fd75, %fd70, 0d3C7ABC9E3B39803F, %fd74;
	add.f64 	%fd76, %fd71, %fd75;
	sub.f64 	%fd77, %fd71, %fd76;
	add.f64 	%fd78, %fd75, %fd77;
	{
	.reg .b32 %temp; 
	mov.b64 	{%temp, %r28}, %fd11;
	}
	{
	.reg .b32 %temp; 
	mov.b64 	{%r29, %temp}, %fd11;
	}
	shl.b32 	%r30, %r28, 1;
	setp.gt.u32 	%p3, %r30, -33554433;
	and.b32  	%r31, %r28, -15728641;
	selp.b32 	%r32, %r31, %r28, %p3;
	mov.b64 	%fd79, {%r29, %r32};
	mul.rn.f64 	%fd80, %fd76, %fd79;
	neg.f64 	%fd81, %fd80;
	fma.rn.f64 	%fd82, %fd76, %fd79, %fd81;
	fma.rn.f64 	%fd83, %fd78, %fd79, %fd82;
	add.f64 	%fd4, %fd80, %fd83;
	sub.f64 	%fd84, %fd80, %fd4;
	add.f64 	%fd5, %fd83, %fd84;
	fma.rn.f64 	%fd85, %fd4, 0d3FF71547652B82FE, 0d4338000000000000;
	{
	.reg .b32 %temp; 
	mov.b64 	{%r13, %temp}, %fd85;
	}
	mov.f64 	%fd86, 0dC338000000000000;
	add.rn.f64 	%fd87, %fd85, %fd86;
	fma.rn.f64 	%fd88, %fd87, 0dBFE62E42FEFA39EF, %fd4;
	fma.rn.f64 	%fd89, %fd87, 0dBC7ABC9E3B39803F, %fd88;
	fma.rn.f64 	%fd90, %fd89, 0d3E5ADE1569CE2BDF, 0d3E928AF3FCA213EA;
	fma.rn.f64 	%fd91, %fd90, %fd89, 0d3EC71DEE62401315;
	fma.rn.f64 	%fd92, %fd91, %fd89, 0d3EFA01997C89EB71;
	fma.rn.f64 	%fd93, %fd92, %fd89, 0d3F2A01A014761F65;
	fma.rn.f64 	%fd94, %fd93, %fd89, 0d3F56C16C1852B7AF;
	fma.rn.f64 	%fd95, %fd94, %fd89, 0d3F81111111122322;
	fma.rn.f64 	%fd96, %fd95, %fd89, 0d3FA55555555502A1;
	fma.rn.f64 	%fd97, %fd96, %fd89, 0d3FC5555555555511;
	fma.rn.f64 	%fd98, %fd97, %fd89, 0d3FE000000000000B;
	fma.rn.f64 	%fd99, %fd98, %fd89, 0d3FF0000000000000;
	fma.rn.f64 	%fd100, %fd99, %fd89, 0d3FF0000000000000;
	{
	.reg .b32 %temp; 
	mov.b64 	{%r14, %temp}, %fd100;
	}
	{
	.reg .b32 %temp; 
	mov.b64 	{%temp, %r15}, %fd100;
	}
	shl.b32 	%r33, %r13, 20;
	add.s32 	%r34, %r33, %r15;
	mov.b64 	%fd108, {%r14, %r34};
	{
	.reg .b32 %temp; 
	mov.b64 	{%temp, %r35}, %fd4;
	}
	mov.b32 	%f2, %r35;
	abs.f32 	%f1, %f2;
	setp.lt.f32 	%p4, %f1, 0f4086232B;
	@%p4 bra 	$L__BB3_7;
	setp.lt.f64 	%p5, %fd4, 0d0000000000000000;
	add.f64 	%fd101, %fd4, 0d7FF0000000000000;
	selp.f64 	%fd108, 0d0000000000000000, %fd101, %p5;
	setp.geu.f32 	%p6, %f1, 0f40874800;
	@%p6 bra 	$L__BB3_7;
	shr.u32 	%r36, %r13, 31;
	add.s32 	%r37, %r13, %r36;
	shr.s32 	%r38, %r37, 1;
	shl.b32 	%r39, %r38, 20;
	add.s32 	%r40, %r15, %r39;
	mov.b64 	%fd102, {%r14, %r40};
	sub.s32 	%r41, %r13, %r38;
	shl.b32 	%r42, %r41, 20;
	add.s32 	%r43, %r42, 1072693248;
	mov.b32 	%r44, 0;
	mov.b64 	%fd103, {%r44, %r43};
	mul.f64 	%fd108, %fd103, %fd102;
$L__BB3_7:
	abs.f64 	%fd104, %fd108;
	setp.eq.f64 	%p7, %fd104, 0d7FF0000000000000;
	fma.rn.f64 	%fd105, %fd108, %fd5, %fd108;
	selp.f64 	%fd106, %fd108, %fd105, %p7;
	st.param.f64 	[func_retval0], %fd106;
	ret;

}


// ===== COMPILED SASS (sm_100) =====

	.target	sm_100

	.elftype	@"ET_EXEC"


//--------------------- .note.nv.tkinfo           --------------------------
	.section	.note.nv.tkinfo,"",@"SHT_NOTE"
	.sectionflags	@"SHF_NOTE_NV_TKINFO"
	.tkinfo
        /*0018*/ 	.word	0x00000002
        /*0030*/ 	.string	""
        /*0030*/ 	.string	"ptxas"
        /*0030*/ 	.string	"Cuda compilation tools, release 13.0, V13.0.88"
        /*0030*/ 	.string	"Build cuda_13.0.r13.0/compiler.36424714_0"
        /*0030*/ 	.string	"-arch sm_100 -m 64 "



//--------------------- .note.nv.cuinfo           --------------------------
	.section	.note.nv.cuinfo,"",@"SHT_NOTE"
	.sectionflags	@"SHF_NOTE_NV_CUINFO"
        /*0018*/ 	.short	0x0002
        /*001a*/ 	.short	0x0064
        /*001c*/ 	.short	0x0082
	.zero		2


//--------------------- .nv.info                  --------------------------
	.section	.nv.info,"",@"SHT_CUDA_INFO"
	.align	4


	//----- nvinfo : EIATTR_REGCOUNT
	.align		4
        /*0000*/ 	.byte	0x04, 0x2f
        /*0002*/ 	.short	(.L_12 - .L_11)
	.align		4
.L_11:
        /*0004*/ 	.word	index@(_Z29setup_random_generator_kernelP17curandStateXORWOWS0_4dim3S1_)
        /*0008*/ 	.word	0x0000001f


	//----- nvinfo : EIATTR_FRAME_SIZE
	.align		4
.L_12:
        /*000c*/ 	.byte	0x04, 0x11
        /*000e*/ 	.short	(.L_14 - .L_13)
	.align		4
.L_13:
        /*0010*/ 	.word	index@(_Z29setup_random_generator_kernelP17curandStateXORWOWS0_4dim3S1_)
        /*0014*/ 	.word	0x00000000


	//----- nvinfo : EIATTR_REGCOUNT
	.align		4
.L_14:
        /*0018*/ 	.byte	0x04, 0x2f
        /*001a*/ 	.short	(.L_16 - .L_15)
	.align		4
.L_15:
        /*001c*/ 	.word	index@(_Z27fBm_fourier_spectrum_kernelPA2_d4dim3S1_S1_dP17curandStateXORWOWS3_)
        /*0020*/ 	.word	0x00000040


	//----- nvinfo : EIATTR_FRAME_SIZE
	.align		4
.L_16:
        /*0024*/ 	.byte	0x04, 0x11
        /*0026*/ 	.short	(.L_18 - .L_17)
	.align		4
.L_17:
        /*0028*/ 	.word	index@($_Z27fBm_fourier_spectrum_kernelPA2_d4dim3S1_S1_dP17curandStateXORWOWS3_$__internal_trig_reduction_slowpathd)
        /*002c*/ 	.word	0x00000028


	//----- nvinfo : EIATTR_FRAME_SIZE
	.align		4
.L_18:
        /*0030*/ 	.byte	0x04, 0x11
        /*0032*/ 	.short	(.L_20 - .L_19)
	.align		4
.L_19:
        /*0034*/ 	.word	index@($_Z27fBm_fourier_spectrum_kernelPA2_d4dim3S1_S1_dP17curandStateXORWOWS3_$__internal_accurate_pow)
        /*0038*/ 	.word	0x00000028


	//----- nvinfo : EIATTR_FRAME_SIZE
	.align		4
.L_20:
        /*003c*/ 	.byte	0x04, 0x11
        /*003e*/ 	.short	(.L_22 - .L_21)
	.align		4
.L_21:
        /*0040*/ 	.word	index@($__internal_0_$__cuda_sm20_sqrt_rn_f32_slowpath)
        /*0044*/ 	.word	0x00000028


	//----- nvinfo : EIATTR_FRAME_SIZE
	.align		4
.L_22:
        /*0048*/ 	.byte	0x04, 0x11
        /*004a*/ 	.short	(.L_24 - .L_23)
	.align		4
.L_23:
        /*004c*/ 	.word	index@(_Z27fBm_fourier_spectrum_kernelPA2_d4dim3S1_S1_dP17curandStateXORWOWS3_)
        /*0050*/ 	.word	0x00000028


	//----- nvinfo : EIATTR_MIN_STACK_SIZE
	.align		4
.L_24:
        /*0054*/ 	.byte	0x04, 0x12
        /*0056*/ 	.short	(.L_26 - .L_25)
	.align		4
.L_25:
        /*0058*/ 	.word	index@(_Z27fBm_fourier_spectrum_kernelPA2_d4dim3S1_S1_dP17curandStateXORWOWS3_)
        /*005c*/ 	.word	0x00000028


	//----- nvinfo : EIATTR_MIN_STACK_SIZE
	.align		4
.L_26:
        /*0060*/ 	.byte	0x04, 0x12
        /*0062*/ 	.short	(.L_28 - .L_27)
	.align		4
.L_27:
        /*0064*/ 	.word	index@(_Z29setup_random_generator_kernelP17curandStateXORWOWS0_4dim3S1_)
        /*0068*/ 	.word	0x00000000
.L_28:


//--------------------- .nv.compat                --------------------------
	.section	.nv.compat,"",@"SHT_CUDA_COMPAT_INFO"
	.align	4
        /*0000*/ 	.byte	0x02, 0x09, 0x00, 0x00, 0x02, 0x02, 0x01, 0x00, 0x02, 0x05, 0x05, 0x00, 0x03, 0x07, 0x01, 0x01
        /*0010*/ 	.byte	0x02, 0x03, 0x00, 0x00, 0x02, 0x06, 0x01, 0x00, 0x04, 0x0b, 0x08, 0x00, 0x01, 0x00, 0x00, 0x00
        /*0020*/ 	.byte	0x00, 0x00, 0x00, 0x00


//--------------------- .nv.info._Z27fBm_fourier_spectrum_kernelPA2_d4dim3S1_S1_dP17curandStateXORWOWS3_ --------------------------
	.section	.nv.info._Z27fBm_fourier_spectrum_kernelPA2_d4dim3S1_S1_dP17curandStateXORWOWS3_,"",@"SHT_CUDA_INFO"
	.sectionflags	@""
	.align	4


	//----- nvinfo : EIATTR_CUDA_API_VERSION
	.align		4
        /*0000*/ 	.byte	0x04, 0x37
        /*0002*/ 	.short	(.L_30 - .L_29)
.L_29:
        /*0004*/ 	.word	0x00000082


	//----- nvinfo : EIATTR_KPARAM_INFO
	.align		4
.L_30:
        /*0008*/ 	.byte	0x04, 0x17
        /*000a*/ 	.short	(.L_32 - .L_31)
.L_31:
        /*000c*/ 	.word	0x00000000
        /*0010*/ 	.short	0x0006
        /*0012*/ 	.short	0x0040
        /*0014*/ 	.byte	0x00, 0xf5, 0x21, 0x00


	//----- nvinfo : EIATTR_KPARAM_INFO
	.align		4
.L_32:
        /*0018*/ 	.byte	0x04, 0x17
        /*001a*/ 	.short	(.L_34 - .L_33)
.L_33:
        /*001c*/ 	.word	0x00000000
        /*0020*/ 	.short	0x0005
        /*0022*/ 	.short	0x0038
        /*0024*/ 	.byte	0x00, 0xf5, 0x21, 0x00


	//----- nvinfo : EIATTR_KPARAM_INFO
	.align		4
.L_34:
        /*0028*/ 	.byte	0x04, 0x17
        /*002a*/ 	.short	(.L_36 - .L_35)
.L_35:
        /*002c*/ 	.word	0x00000000
        /*0030*/ 	.short	0x0004
        /*0032*/ 	.short	0x0030
        /*0034*/ 	.byte	0x00, 0xf0, 0x21, 0x00


	//----- nvinfo : EIATTR_KPARAM_INFO
	.align		4
.L_36:
        /*0038*/ 	.byte	0x04, 0x17
        /*003a*/ 	.short	(.L_38 - .L_37)
.L_37:
        /*003c*/ 	.word	0x00000000
        /*0040*/ 	.short	0x0003
        /*0042*/ 	.short	0x0020
        /*0044*/ 	.byte	0x00, 0xf0, 0x31, 0x00


	//----- nvinfo : EIATTR_KPARAM_INFO
	.align		4
.L_38:
        /*0048*/ 	.byte	0x04, 0x17
        /*004a*/ 	.short	(.L_40 - .L_39)
.L_39:
        /*004c*/ 	.word	0x00000000
        /*0050*/ 	.short	0x0002
        /*0052*/ 	.short	0x0014
        /*0054*/ 	.byte	0x00, 0xf0, 0x31, 0x00


	//----- nvinfo : EIATTR_KPARAM_INFO
	.align		4
.L_40:
        /*0058*/ 	.byte	0x04, 0x17
        /*005a*/ 	.short	(.L_42 - .L_41)
.L_41:
        /*005c*/ 	.word	0x00000000
        /*0060*/ 	.short	0x0001
        /*0062*/ 	.short	0x0008
        /*0064*/ 	.byte	0x00, 0xf0, 0x31, 0x00


	//----- nvinfo : EIATTR_KPARAM_INFO
	.align		4
.L_42:
        /*0068*/ 	.byte	0x04, 0x17
        /*006a*/ 	.short	(.L_44 - .L_43)
.L_43:
        /*006c*/ 	.word	0x00000000
        /*0070*/ 	.short	0x0000
        /*0072*/ 	.short	0x0000
        /*0074*/ 	.byte	0x00, 0xf5, 0x21, 0x00


	//----- nvinfo : EIATTR_SPARSE_MMA_MASK
	.align		4
.L_44:
        /*0078*/ 	.byte	0x03, 0x50
        /*007a*/ 	.short	0x0000


	//----- nvinfo : EIATTR_MAXREG_COUNT
	.align		4
        /*007c*/ 	.byte	0x03, 0x1b
        /*007e*/ 	.short	0x00ff


	//----- nvinfo : EIATTR_MERCURY_ISA_VERSION
	.align		4
        /*0080*/ 	.byte	0x03, 0x5f
        /*0082*/ 	.short	0x0101


	//----- nvinfo : EIATTR_VRC_CTA_INIT_COUNT
	.align		4
        /*0084*/ 	.byte	0x02, 0x4a
	.zero		1
	.zero		1


	//----- nvinfo : EIATTR_EXIT_INSTR_OFFSETS
	.align		4
        /*0088*/ 	.byte	0x04, 0x1c
        /*008a*/ 	.short	(.L_46 - .L_45)


	//   ....[0]....
.L_45:
        /*008c*/ 	.word	0x000000e0


	//   ....[1]....
        /*0090*/ 	.word	0x00001830


	//----- nvinfo : EIATTR_CRS_STACK_SIZE
	.align		4
.L_46:
        /*0094*/ 	.byte	0x04, 0x1e
        /*0096*/ 	.short	(.L_48 - .L_47)
.L_47:
        /*0098*/ 	.word	0x00000000


	//----- nvinfo : EIATTR_CBANK_PARAM_SIZE
	.align		4
.L_48:
        /*009c*/ 	.byte	0x03, 0x19
        /*009e*/ 	.short	0x0048


	//----- nvinfo : EIATTR_PARAM_CBANK
	.align		4
        /*00a0*/ 	.byte	0x04, 0x0a
        /*00a2*/ 	.short	(.L_50 - .L_49)
	.align		4
.L_49:
        /*00a4*/ 	.word	index@(.nv.constant0._Z27fBm_fourier_spectrum_kernelPA2_d4dim3S1_S1_dP17curandStateXORWOWS3_)
        /*00a8*/ 	.short	0x0380
        /*00aa*/ 	.short	0x0048


	//----- nvinfo : EIATTR_SW_WAR
	.align		4
.L_50:
        /*00ac*/ 	.byte	0x04, 0x36
        /*00ae*/ 	.short	(.L_52 - .L_51)
.L_51:
        /*00b0*/ 	.word	0x00000008
.L_52:


//--------------------- .nv.info._Z29setup_random_generator_kernelP17curandStateXORWOWS0_4dim3S1_ --------------------------
	.section	.nv.info._Z29setup_random_generator_kernelP17curandStateXORWOWS0_4dim3S1_,"",@"SHT_CUDA_INFO"
	.sectionflags	@""
	.align	4


	//----- nvinfo : EIATTR_CUDA_API_VERSION
	.align		4
        /*0000*/ 	.byte	0x04, 0x37
        /*0002*/ 	.short	(.L_54 - .L_53)
.L_53:
        /*0004*/ 	.word	0x00000082


	//----- nvinfo : EIATTR_KPARAM_INFO
	.align		4
.L_54:
        /*0008*/ 	.byte	0x04, 0x17
        /*000a*/ 	.short	(.L_56 - .L_55)
.L_55:
        /*000c*/ 	.word	0x00000000
        /*0010*/ 	.short	0x0003
        /*0012*/ 	.short	0x001c
        /*0014*/ 	.byte	0x00, 0xf0, 0x31, 0x00


	//----- nvinfo : EIATTR_KPARAM_INFO
	.align		4
.L_56:
        /*0018*/ 	.byte	0x04, 0x17
        /*001a*/ 	.short	(.L_58 - .L_57)
.L_57:
        /*001c*/ 	.word	0x00000000
        /*0020*/ 	.short	0x0002
        /*0022*/ 	.short	0x0010
        /*0024*/ 	.byte	0x00, 0xf0, 0x31, 0x00


	//----- nvinfo : EIATTR_KPARAM_INFO
	.align		4
.L_58:
        /*0028*/ 	.byte	0x04, 0x17
        /*002a*/ 	.short	(.L_60 - .L_59)
.L_59:
        /*002c*/ 	.word	0x00000000
        /*0030*/ 	.short	0x0001
        /*0032*/ 	.short	0x0008
        /*0034*/ 	.byte	0x00, 0xf5, 0x21, 0x00


	//----- nvinfo : EIATTR_KPARAM_INFO
	.align		4
.L_60:
        /*0038*/ 	.byte	0x04, 0x17
        /*003a*/ 	.short	(.L_62 - .L_61)
.L_61:
        /*003c*/ 	.word	0x00000000
        /*0040*/ 	.short	0x0000
        /*0042*/ 	.short	0x0000
        /*0044*/ 	.byte	0x00, 0xf5, 0x21, 0x00


	//----- nvinfo : EIATTR_SPARSE_MMA_MASK
	.align		4
.L_62:
        /*0048*/ 	.byte	0x03, 0x50
        /*004a*/ 	.short	0x0000


	//----- nvinfo : EIATTR_MAXREG_COUNT
	.align		4
        /*004c*/ 	.byte	0x03, 0x1b
        /*004e*/ 	.short	0x00ff


	//----- nvinfo : EIATTR_MERCURY_ISA_VERSION
	.align		4
        /*0050*/ 	.byte	0x03, 0x5f
        /*0052*/ 	.short	0x0101


	//----- nvinfo : EIATTR_VRC_CTA_INIT_COUNT
	.align		4
        /*0054*/ 	.byte	0x02, 0x4a
	.zero		1
	.zero		1


	//----- nvinfo : EIATTR_EXIT_INSTR_OFFSETS
	.align		4
        /*0058*/ 	.byte	0x04, 0x1c
        /*005a*/ 	.short	(.L_64 - .L_63)


	//   ....[0]....
.L_63:
        /*005c*/ 	.word	0x000000d0


	//   ....[1]....
        /*0060*/ 	.word	0x00001d40


	//----- nvinfo : EIATTR_CRS_STACK_SIZE
	.align		4
.L_64:
        /*0064*/ 	.byte	0x04, 0x1e
        /*0066*/ 	.short	(.L_66 - .L_65)
.L_65:
        /*0068*/ 	.word	0x00000000


	//----- nvinfo : EIATTR_CBANK_PARAM_SIZE
	.align		4
.L_66:
        /*006c*/ 	.byte	0x03, 0x19
        /*006e*/ 	.short	0x0028


	//----- nvinfo : EIATTR_PARAM_CBANK
	.align		4
        /*0070*/ 	.byte	0x04, 0x0a
        /*0072*/ 	.short	(.L_68 - .L_67)
	.align		4
.L_67:
        /*0074*/ 	.word	index@(.nv.constant0._Z29setup_random_generator_kernelP17curandStateXORWOWS0_4dim3S1_)
        /*0078*/ 	.short	0x0380
        /*007a*/ 	.short	0x0028


	//----- nvinfo : EIATTR_SW_WAR
	.align		4
.L_68:
        /*007c*/ 	.byte	0x04, 0x36
        /*007e*/ 	.short	(.L_70 - .L_69)
.L_69:
        /*0080*/ 	.word	0x00000008
.L_70:


//--------------------- .nv.callgraph             --------------------------
	.section	.nv.callgraph,"",@"SHT_CUDA_CALLGRAPH"
	.align	4
	.sectionentsize	8
	.align		4
        /*0000*/ 	.word	0x00000000
	.align		4
        /*0004*/ 	.word	0xffffffff
	.align		4
        /*0008*/ 	.word	0x00000000
	.align		4
        /*000c*/ 	.word	0xfffffffe
	.align		4
        /*0010*/ 	.word	0x00000000
	.align		4
        /*0014*/ 	.word	0xfffffffd
	.align		4
        /*0018*/ 	.word	0x00000000
	.align		4
        /*001c*/ 	.word	0xfffffffc


//--------------------- .nv.constant4             --------------------------
	.section	.nv.constant4,"a",@progbits
	.align	8
	.align		8
.nv.constant4:
        /*0000*/ 	.dword	precalc_xorwow_matrix
	.align		8
        /*0008*/ 	.dword	precalc_xorwow_offset_matrix
	.align		8
        /*0010*/ 	.dword	mrg32k3aM1
	.align		8
        /*0018*/ 	.dword	mrg32k3aM2
	.align		8
        /*0020*/ 	.dword	mrg32k3aM1SubSeq
	.align		8
        /*0028*/ 	.dword	mrg32k3aM2SubSeq
	.align		8
        /*0030*/ 	.dword	mrg32k3aM1Seq
	.align		8
        /*0038*/ 	.dword	mrg32k3aM2Seq
	.align		8
        /*0040*/ 	.dword	__cudart_i2opi_d
	.align		8
        /*0048*/ 	.dword	__cudart_sin_cos_coeffs


//--------------------- .nv.constant3             --------------------------
	.section	.nv.constant3,"a",@progbits
	.align	8
.nv.constant3:
	.type		__cr_lgamma_table,@object
	.size		__cr_lgamma_table,(.L_8 - __cr_lgamma_table)
__cr_lgamma_table:
        /*0000*/ 	.byte	0x00, 0x00, 0x00, 0x00, 0x00, 0x00, 0x00, 0x00, 0x00, 0x00, 0x00, 0x00, 0x00, 0x00, 0x00, 0x00
        /*0010*/ 	.byte	0xef, 0x39, 0xfa, 0xfe, 0x42, 0x2e, 0xe6, 0x3f, 0x02, 0x20, 0x2a, 0xfa, 0x0b, 0xab, 0xfc, 0x3f
        /*0020*/ 	.byte	0xf9, 0x2c, 0x92, 0x7c, 0xa7, 0x6c, 0x09, 0x40, 0xc9, 0x79, 0x44, 0x3c, 0x64, 0x26, 0x13, 0x40
        /*0030*/ 	.byte	0xca, 0x01, 0xcf, 0x3a, 0x27, 0x51, 0x1a, 0x40, 0x30, 0xcc, 0x2d, 0xf3, 0xe1, 0x0c, 0x21, 0x40
        /*0040*/ 	.byte	0x0d, 0xb7, 0xfc, 0x82, 0x8e, 0x35, 0x25, 0x40
.L_8:


//--------------------- .text._Z27fBm_fourier_spectrum_kernelPA2_d4dim3S1_S1_dP17curandStateXORWOWS3_ --------------------------
	.section	.text._Z27fBm_fourier_spectrum_kernelPA2_d4dim3S1_S1_dP17curandStateXORWOWS3_,"ax",@progbits
	.align	128
        .global         _Z27fBm_fourier_spectrum_kernelPA2_d4dim3S1_S1_dP17curandStateXORWOWS3_
        .type           _Z27fBm_fourier_spectrum_kernelPA2_d4dim3S1_S1_dP17curandStateXORWOWS3_,@function
        .size           _Z27fBm_fourier_spectrum_kernelPA2_d4dim3S1_S1_dP17curandStateXORWOWS3_,(.L_x_48 - _Z27fBm_fourier_spectrum_kernelPA2_d4dim3S1_S1_dP17curandStateXORWOWS3_)
        .other          _Z27fBm_fourier_spectrum_kernelPA2_d4dim3S1_S1_dP17curandStateXORWOWS3_,@"STO_CUDA_ENTRY STV_DEFAULT"
_Z27fBm_fourier_spectrum_kernelPA2_d4dim3S1_S1_dP17curandStateXORWOWS3_:
.text._Z27fBm_fourier_spectrum_kernelPA2_d4dim3S1_S1_dP17curandStateXORWOWS3_:
[----:B------:R-:W0:Y:S01]  /*0000*/  LDC R1, c[0x0][0x37c] ;  /* 0x0000df00ff017b82 */ /* 0x000e220000000800 */
[----:B------:R-:W1:Y:S01]  /*0010*/  S2R R27, SR_CTAID.Y ;  /* 0x00000000001b7919 */ /* 0x000e620000002600 */
[----:B------:R-:W2:Y:S01]  /*0020*/  LDCU UR4, c[0x0][0x360] ;  /* 0x00006c00ff0477ac */ /* 0x000ea20008000800 */
[----:B0-----:R-:W-:Y:S01]  /*0030*/  VIADD R1, R1, 0xffffffd8 ;  /* 0xffffffd801017836 */ /* 0x001fe20000000000 */
[----:B------:R-:W1:Y:S01]  /*0040*/  S2R R0, SR_TID.Y ;  /* 0x0000000000007919 */ /* 0x000e620000002200 */
[----:B------:R-:W1:Y:S01]  /*0050*/  LDCU UR5, c[0x0][0x364] ;  /* 0x00006c80ff0577ac */ /* 0x000e620008000800 */
[----:B------:R-:W2:Y:S01]  /*0060*/  S2R R30, SR_CTAID.X ;  /* 0x00000000001e7919 */ /* 0x000ea20000002500 */
[----:B------:R-:W0:Y:S01]  /*0070*/  LDCU.64 UR8, c[0x0][0x398] ;  /* 0x00007300ff0877ac */ /* 0x000e220008000a00 */
[----:B------:R-:W2:Y:S01]  /*0080*/  S2R R3, SR_TID.X ;  /* 0x0000000000037919 */ /* 0x000ea20000002100 */
[----:B-1----:R-:W-:Y:S01]  /*0090*/  IMAD R27, R27, UR5, R0 ;  /* 0x000000051b1b7c24 */ /* 0x002fe2000f8e0200 */
[----:B------:R-:W1:Y:S04]  /*00a0*/  LDCU UR5, c[0x0][0x3a0] ;  /* 0x00007400ff0577ac */ /* 0x000e680008000800 */
[----:B0-----:R-:W-:Y:S01]  /*00b0*/  ISETP.GE.U32.AND P0, PT, R27, UR8, PT ;  /* 0x000000081b007c0c */ /* 0x001fe2000bf06070 */
[----:B--2---:R-:W-:-:S05]  /*00c0*/  IMAD R30, R30, UR4, R3 ;  /* 0x000000041e1e7c24 */ /* 0x004fca000f8e0203 */
[----:B------:R-:W-:-:S13]  /*00d0*/  ISETP.GE.U32.OR P0, PT, R30, UR9, P0 ;  /* 0x000000091e007c0c */ /* 0x000fda0008706470 */
[----:B-1----:R-:W-:Y:S05]  /*00e0*/  @P0 EXIT ;  /* 0x000000000000094d */ /* 0x002fea0003800000 */
[----:B------:R-:W0:Y:S01]  /*00f0*/  LDC.64 R4, c[0x0][0x3b8] ;  /* 0x0000ee00ff047b82 */ /* 0x000e220000000a00 */
[----:B------:R-:W1:Y:S01]  /*0100*/  LDCU.64 UR6, c[0x0][0x358] ;  /* 0x00006b00ff0677ac */ /* 0x000e620008000a00 */
[----:B------:R-:W-:Y:S01]  /*0110*/  IMAD R3, R27, UR9, R30 ;  /* 0x000000091b037c24 */ /* 0x000fe2000f8e021e */
[----:B------:R-:W2:Y:S05]  /*0120*/  LDCU UR4, c[0x0][0x38c] ;  /* 0x00007180ff0477ac */ /* 0x000eaa0008000800 */
[----:B------:R-:W3:Y:S01]  /*0130*/  LDC.64 R6, c[0x0][0x3c0] ;  /* 0x0000f000ff067b82 */ /* 0x000ee20000000a00 */
[----:B------:R-:W4:Y:S01]  /*0140*/  LDCU UR8, c[0x0][0x3a4] ;  /* 0x00007480ff0877ac */ /* 0x000f220008000800 */
[----:B0-----:R-:W-:-:S05]  /*0150*/  IMAD.WIDE R4, R3, 0x30, R4 ;  /* 0x0000003003047825 */ /* 0x001fca00078e0204 */
[----:B-1----:R0:W5:Y:S01]  /*0160*/  LDG.E R2, desc[UR6][R4.64+0x20] ;  /* 0x0000200604027981 */ /* 0x002162000c1e1900 */
[----:B---3--:R-:W-:-:S03]  /*0170*/  IMAD.WIDE R6, R3, 0x30, R6 ;  /* 0x0000003003067825 */ /* 0x008fc600078e0206 */
[----:B------:R0:W5:Y:S04]  /*0180*/  LDG.E.64 R8, desc[UR6][R4.64+0x28] ;  /* 0x0000280604087981 */ /* 0x000168000c1e1b00 */
[----:B------:R0:W5:Y:S04]  /*0190*/  LDG.E R0, desc[UR6][R6.64+0x20] ;  /* 0x0000200606007981 */ /* 0x000168000c1e1900 */
[----:B------:R0:W5:Y:S04]  /*01a0*/  LDG.E.64 R10, desc[UR6][R6.64+0x28] ;  /* 0x00002806060a7981 */ /* 0x000168000c1e1b00 */
[----:B------:R0:W5:Y:S04]  /*01b0*/  LDG.E.64 R12, desc[UR6][R4.64] ;  /* 0x00000006040c7981 */ /* 0x000168000c1e1b00 */
[----:B------:R0:W5:Y:S04]  /*01c0*/  LDG.E.64 R14, desc[UR6][R4.64+0x8] ;  /* 0x00000806040e7981 */ /* 0x000168000c1e1b00 */
[----:B------:R0:W5:Y:S04]  /*01d0*/  LDG.E.64 R16, desc[UR6][R4.64+0x10] ;  /* 0x0000100604107981 */ /* 0x000168000c1e1b00 */
[----:B------:R0:W5:Y:S04]  /*01e0*/  LDG.E.64 R18, desc[UR6][R4.64+0x18] ;  /* 0x0000180604127981 */ /* 0x000168000c1e1b00 */
[----:B------:R0:W5:Y:S04]  /*01f0*/  LDG.E.64 R20, desc[UR6][R6.64] ;  /* 0x0000000606147981 */ /* 0x000168000c1e1b00 */
[----:B------:R0:W5:Y:S04]  /*0200*/  LDG.E.64 R22, desc[UR6][R6.64+0x8] ;  /* 0x0000080606167981 */ /* 0x000168000c1e1b00 */
[----:B------:R0:W5:Y:S04]  /*0210*/  LDG.E.64 R36, desc[UR6][R6.64+0x10] ;  /* 0x0000100606247981 */ /* 0x000168000c1e1b00 */
[----:B------:R0:W5:Y:S01]  /*0220*/  LDG.E.64 R38, desc[UR6][R6.64+0x18] ;  /* 0x0000180606267981 */ /* 0x000162000c1e1b00 */
[----:B--2---:R-:W1:Y:S01]  /*0230*/  I2F.F64.U32 R24, UR4 ;  /* 0x0000000400187d12 */ /* 0x004e620008201800 */
[----:B----4-:R-:W-:Y:S01]  /*0240*/  VIADD R31, R27, UR8 ;  /* 0x000000081b1f7c36 */ /* 0x010fe20008000000 */
[----:B------:R-:W2:Y:S01]  /*0250*/  LDCU UR4, c[0x0][0x394] ;  /* 0x00007280ff0477ac */ /* 0x000ea20008000800 */
[----:B------:R-:W3:Y:S05]  /*0260*/  LDCU UR8, c[0x0][0x3a8] ;  /* 0x00007500ff0877ac */ /* 0x000eea0008000800 */
[----:B------:R-:W4:Y:S01]  /*0270*/  I2F.F64.U32 R26, R31 ;  /* 0x0000001f001a7312 */ /* 0x000f220000201800 */
[----:B-1----:R-:W-:Y:S01]  /*0280*/  DMUL R28, R24, 0.5 ;  /* 0x3fe00000181c7828 */ /* 0x002fe20000000000 */
[----:B--2---:R-:W-:-:S07]  /*0290*/  UISETP.NE.AND UP0, UPT, UR4, URZ, UPT ;  /* 0x000000ff0400728c */ /* 0x004fce000bf05270 */
[----:B----4-:R-:W-:-:S06]  /*02a0*/  DSETP.GEU.AND P0, PT, R28, R26, PT ;  /* 0x0000001a1c00722a */ /* 0x010fcc0003f0e000 */
[----:B------:R-:W-:Y:S02]  /*02b0*/  FSEL R24, R24, RZ, !P0 ;  /* 0x000000ff18187208 */ /* 0x000fe40004000000 */
[----:B------:R-:W-:Y:S01]  /*02c0*/  FSEL R25, R25, RZ, !P0 ;  /* 0x000000ff19197208 */ /* 0x000fe20004000000 */
[----:B---3--:R-:W-:-:S05]  /*02d0*/  VIADD R50, R30, UR8 ;  /* 0x000000081e327c36 */ /* 0x008fca0008000000 */
[----:B------:R-:W-:Y:S01]  /*02e0*/  DADD R26, R26, -R24 ;  /* 0x000000001a1a7229 */ /* 0x000fe20000000818 */
[----:B0-----:R-:W-:Y:S10]  /*02f0*/  BRA.U !UP0, `(.L_x_0) ;  /* 0x00000015081c7547 */ /* 0x001ff4000b800000 */
[----:B------:R-:W0:Y:S01]  /*0300*/  LDC.64 R40, c[0x0][0x3b0] ;  /* 0x0000ec00ff287b82 */ /* 0x000e220000000a00 */
[----:B------:R-:W-:Y:S01]  /*0310*/  IMAD.MOV.U32 R24, RZ, RZ, 0x0 ;  /* 0x00000000ff187424 */ /* 0x000fe200078e00ff */
[----:B------:R-:W1:Y:S01]  /*0320*/  I2F.F64.U32 R50, R50 ;  /* 0x0000003200327312 */ /* 0x000e620000201800 */
[----:B------:R-:W-:Y:S01]  /*0330*/  IMAD.MOV.U32 R25, RZ, RZ, 0x40000000 ;  /* 0x40000000ff197424 */ /* 0x000fe200078e00ff */
[----:B------:R-:W-:Y:S01]  /*0340*/  DMUL R44, R26, R26 ;  /* 0x0000001a1a2c7228 */ /* 0x000fe20000000000 */
[----:B------:R-:W2:Y:S01]  /*0350*/  LDCU UR10, c[0x0][0x388] ;  /* 0x00007100ff0a77ac */ /* 0x000ea20008000800 */
[----:B------:R-:W3:Y:S01]  /*0360*/  LDCU UR11, c[0x0][0x390] ;  /* 0x00007200ff0b77ac */ /* 0x000ee20008000800 */
[----:B------:R-:W4:Y:S01]  /*0370*/  LDCU.64 UR8, c[0x4][0x48] ;  /* 0x01000900ff0877ac */ /* 0x000f220008000a00 */
[----:B------:R-:W-:Y:S01]  /*0380*/  UIADD3 UR4, UPT, UPT, -UR4, URZ, URZ ;  /* 0x000000ff04047290 */ /* 0x000fe2000fffe1ff */
[----:B0-----:R-:W-:-:S08]  /*0390*/  DFMA R40, R40, R24, 3 ;  /* 0x400800002828742b */ /* 0x001fd00000000018 */
[----:B------:R-:W-:-:S06]  /*03a0*/  DMUL R40, R40, -0.25 ;  /* 0xbfd0000028287828 */ /* 0x000fcc0000000000 */
[----:B------:R0:W0:Y:S04]  /*03b0*/  FRND.F64.TRUNC R42, R40 ;  /* 0x00000028002a7313 */ /* 0x000028000030d800 */
[----:B------:R-:W-:-:S04]  /*03c0*/  ISETP.GE.AND P2, PT, R41, RZ, PT ;  /* 0x000000ff2900720c */ /* 0x000fc80003f46270 */
[----:B-1234-:R-:W-:-:S09]  /*03d0*/  SEL R48, RZ, 0x7ff00000, !P2 ;  /* 0x7ff00000ff307807 */ /* 0x01efd20005000000 */
.L_x_18:
[----:B------:R-:W1:Y:S01]  /*03e0*/  I2F.F64.U32 R32, UR10 ;  /* 0x0000000a00207d12 */ /* 0x000e620008201800 */
[----:B------:R-:W-:Y:S07]  /*03f0*/  BSSY.RECONVERGENT B0, `(.L_x_1) ;  /* 0x00000ae000007945 */ /* 0x000fee0003800200 */
[----:B------:R-:W2:Y:S01]  /*0400*/  I2F.F64.U32 R24, UR11 ;  /* 0x0000000b00187d12 */ /* 0x000ea20008201800 */
[----:B-1----:R-:W-:-:S07]  /*0410*/  DMUL R28, R32, 0.5 ;  /* 0x3fe00000201c7828 */ /* 0x002fce0000000000 */
[----:B------:R-:W1:Y:S01]  /*0420*/  I2F.F64.U32 R26, UR5 ;  /* 0x00000005001a7d12 */ /* 0x000e620008201800 */
[----:B--2---:R-:W-:Y:S02]  /*0430*/  DMUL R30, R24, 0.5 ;  /* 0x3fe00000181e7828 */ /* 0x004fe40000000000 */
[----:B-1----:R-:W-:-:S06]  /*0440*/  DSETP.GEU.AND P0, PT, R28, R26, PT ;  /* 0x0000001a1c00722a */ /* 0x002fcc0003f0e000 */
[----:B------:R-:W-:Y:S01]  /*0450*/  DSETP.GEU.AND P1, PT, R30, R50, PT ;  /* 0x000000321e00722a */ /* 0x000fe20003f2e000 */
[----:B------:R-:W-:Y:S02]  /*0460*/  FSEL R28, R32, RZ, !P0 ;  /* 0x000000ff201c7208 */ /* 0x000fe40004000000 */
[----:B------:R-:W-:-:S03]  /*0470*/  FSEL R29, R33, RZ, !P0 ;  /* 0x000000ff211d7208 */ /* 0x000fc60004000000 */
[----:B------:R-:W-:Y:S02]  /*0480*/  FSEL R30, R24, RZ, !P1 ;  /* 0x000000ff181e7208 */ /* 0x000fe40004800000 */
[----:B------:R-:W-:Y:S01]  /*0490*/  FSEL R31, R25, RZ, !P1 ;  /* 0x000000ff191f7208 */ /* 0x000fe20004800000 */
[----:B------:R-:W-:-:S05]  /*04a0*/  DADD R26, R26, -R28 ;  /* 0x000000001a1a7229 */ /* 0x000fca000000081c */
[----:B------:R-:W-:Y:S01]  /*04b0*/  DADD R28, R50, -R30 ;  /* 0x00000000321c7229 */ /* 0x000fe2000000081e */
[----:B------:R-:W-:Y:S02]  /*04c0*/  IMAD.MOV.U32 R30, RZ, RZ, 0x0 ;  /* 0x00000000ff1e7424 */ /* 0x000fe400078e00ff */
[----:B------:R-:W-:Y:S01]  /*04d0*/  DFMA R26, R26, R26, R44 ;  /* 0x0000001a1a1a722b */ /* 0x000fe2000000002c */
[----:B------:R-:W-:-:S07]  /*04e0*/  IMAD.MOV.U32 R31, RZ, RZ, 0x3ff00000 ;  /* 0x3ff00000ff1f7424 */ /* 0x000fce00078e00ff */
[----:B------:R-:W-:Y:S01]  /*04f0*/  DFMA R26, R28, R28, R26 ;  /* 0x0000001c1c1a722b */ /* 0x000fe2000000001a */
[----:B------:R-:W-:-:S07]  /*0500*/  CS2R R28, SRZ ;  /* 0x00000000001c7805 */ /* 0x000fce000001ff00 */
[----:B------:R-:W-:-:S14]  /*0510*/  DSETP.GT.AND P0, PT, R26, RZ, PT ;  /* 0x000000ff1a00722a */ /* 0x000fdc0003f04000 */
[----:B------:R-:W-:Y:S05]  /*0520*/  @!P0 BRA `(.L_x_2) ;  /* 0x0000000800688947 */ /* 0x000fea0003800000 */
[----:B------:R-:W-:Y:S01]  /*0530*/  SHF.R.U32.HI R28, RZ, 0x14, R41 ;  /* 0x00000014ff1c7819 */ /* 0x000fe20000011629 */
[----:B0-----:R-:W-:Y:S01]  /*0540*/  DSETP.NEU.AND P0, PT, R40, R42, PT ;  /* 0x0000002a2800722a */ /* 0x001fe20003f0d000 */
[----:B------:R-:W-:Y:S01]  /*0550*/  BSSY.RECONVERGENT B1, `(.L_x_3) ;  /* 0x0000007000017945 */ /* 0x000fe20003800200 */
[----:B------:R-:W-:Y:S02]  /*0560*/  MOV R58, 0x5c0 ;  /* 0x000005c0003a7802 */ /* 0x000fe40000000f00 */
[----:B------:R-:W-:-:S05]  /*0570*/  LOP3.LUT R28, R28, 0x7ff, RZ, 0xc0, !PT ;  /* 0x000007ff1c1c7812 */ /* 0x000fca00078ec0ff */
[----:B------:R-:W-:-:S05]  /*0580*/  VIADD R59, R28, 0xfffffc0c ;  /* 0xfffffc0c1c3b7836 */ /* 0x000fca0000000000 */
[CC--:B------:R-:W-:Y:S02]  /*0590*/  SHF.L.U64.HI R49, R40.reuse, R59.reuse, R41 ;  /* 0x0000003b28317219 */ /* 0x0c0fe40000010229 */
[----:B------:R-:W-:-:S07]  /*05a0*/  SHF.L.U32 R59, R40, R59, RZ ;  /* 0x0000003b283b7219 */ /* 0x000fce00000006ff */
[----:B-----5:R-:W-:Y:S05]  /*05b0*/  CALL.REL.NOINC `($_Z27fBm_fourier_spectrum_kernelPA2_d4dim3S1_S1_dP17curandStateXORWOWS3_$__internal_accurate_pow) ;  /* 0x0000001000f87944 */ /* 0x020fea0003c00000 */
[----:B------:R-:W-:Y:S05]  /*05c0*/  BSYNC.RECONVERGENT B1 ;  /* 0x0000000000017941 */ /* 0x000fea0003800200 */
.L_x_3:
[----:B------:R-:W-:Y:S01]  /*05d0*/  DADD R28, R40, R26 ;  /* 0x00000000281c7229 */ /* 0x000fe2000000001a */
[----:B------:R-:W-:Y:S01]  /*05e0*/  IMAD.MOV.U32 R30, RZ, RZ, R47 ;  /* 0x000000ffff1e7224 */ /* 0x000fe200078e002f */
[----:B------:R-:W-:Y:S01]  /*05f0*/  ISETP.EQ.U32.AND P1, PT, R59, RZ, PT ;  /* 0x000000ff3b00720c */ /* 0x000fe20003f22070 */
[----:B------:R-:W-:Y:S01]  /*0600*/  IMAD.MOV.U32 R31, RZ, RZ, R32 ;  /* 0x000000ffff1f7224 */ /* 0x000fe200078e0020 */
[----:B------:R-:W-:Y:S01]  /*0610*/  ISETP.GE.AND P3, PT, R27, RZ, PT ;  /* 0x000000ff1b00720c */ /* 0x000fe20003f66270 */
[----:B------:R-:W-:Y:S03]  /*0620*/  BSSY.RECONVERGENT B1, `(.L_x_4) ;  /* 0x000001e000017945 */ /* 0x000fe60003800200 */
[----:B------:R-:W-:Y:S01]  /*0630*/  ISETP.EQ.AND.EX P1, PT, R49, -0x80000000, !P3, P1 ;  /* 0x800000003100780c */ /* 0x000fe20005f22310 */
[----:B------:R-:W-:Y:S01]  /*0640*/  DADD R30, -RZ, -R30 ;  /* 0x00000000ff1e7229 */ /* 0x000fe2000000091e */
[----:B------:R-:W-:-:S04]  /*0650*/  LOP3.LUT R28, R29, 0x7ff00000, RZ, 0xc0, !PT ;  /* 0x7ff000001d1c7812 */ /* 0x000fc800078ec0ff */
[----:B------:R-:W-:-:S05]  /*0660*/  ISETP.NE.AND P4, PT, R28, 0x7ff00000, PT ;  /* 0x7ff000001c00780c */ /* 0x000fca0003f85270 */
[----:B------:R-:W-:Y:S02]  /*0670*/  FSEL R47, R30, R47, P1 ;  /* 0x0000002f1e2f7208 */ /* 0x000fe40000800000 */
[----:B------:R-:W-:Y:S02]  /*0680*/  FSEL R29, R31, R32, P1 ;  /* 0x000000201f1d7208 */ /* 0x000fe40000800000 */
[----:B------:R-:W-:Y:S02]  /*0690*/  @P0 FSEL R47, R47, RZ, P3 ;  /* 0x000000ff2f2f0208 */ /* 0x000fe40001800000 */
[----:B------:R-:W-:-:S03]  /*06a0*/  @P0 FSEL R29, R29, -QNAN , P3 ;  /* 0xfff800001d1d0808 */ /* 0x000fc60001800000 */
[----:B------:R-:W-:Y:S01]  /*06b0*/  IMAD.MOV.U32 R28, RZ, RZ, R47 ;  /* 0x000000ffff1c7224 */ /* 0x000fe200078e002f */
[----:B------:R-:W-:Y:S06]  /*06c0*/  @P4 BRA `(.L_x_5) ;  /* 0x00000000004c4947 */ /* 0x000fec0003800000 */
[----:B------:R-:W-:-:S14]  /*06d0*/  DSETP.NAN.AND P0, PT, R40, R40, PT ;  /* 0x000000282800722a */ /* 0x000fdc0003f08000 */
[----:B------:R-:W-:Y:S01]  /*06e0*/  @P0 DADD R28, R40, R26 ;  /* 0x00000000281c0229 */ /* 0x000fe2000000001a */
[----:B------:R-:W-:Y:S10]  /*06f0*/  @P0 BRA `(.L_x_5) ;  /* 0x0000000000400947 */ /* 0x000ff40003800000 */
[----:B------:R-:W-:Y:S01]  /*0700*/  DSETP.NEU.AND P4, PT, |R40|, +INF , PT ;  /* 0x7ff000002800742a */ /* 0x000fe20003f8d200 */
[----:B------:R-:W-:-:S13]  /*0710*/  PLOP3.LUT P0, PT, PT, PT, PT, 0x80, 0x8 ;  /* 0x000000000008781c */ /* 0x000fda0003f0f070 */
[----:B------:R-:W-:Y:S01]  /*0720*/  @!P4 PLOP3.LUT P0, PT, P2, PT, PT, 0x80, 0x8 ;  /* 0x000000000008c81c */ /* 0x000fe2000170f070 */
[----:B------:R-:W-:Y:S01]  /*0730*/  @!P4 DSETP.GT.AND P3, PT, R26, 1, PT ;  /* 0x3ff000001a00c42a */ /* 0x000fe20003f64000 */
[----:B------:R-:W-:-:S05]  /*0740*/  @!P4 IMAD.MOV.U32 R28, RZ, RZ, RZ ;  /* 0x000000ffff1cc224 */ /* 0x000fca00078e00ff */
[----:B------:R-:W-:-:S06]  /*0750*/  @!P4 SEL R30, RZ, 0x7ff00000, !P3 ;  /* 0x7ff00000ff1ec807 */ /* 0x000fcc0005800000 */
[----:B------:R-:W-:-:S05]  /*0760*/  @!P0 LOP3.LUT R30, R30, 0x7ff00000, RZ, 0x3c, !PT ;  /* 0x7ff000001e1e8812 */ /* 0x000fca00078e3cff */
[----:B------:R-:W-:Y:S01]  /*0770*/  @!P4 IMAD.MOV.U32 R29, RZ, RZ, R30 ;  /* 0x000000ffff1dc224 */ /* 0x000fe200078e001e */
[----:B------:R-:W-:Y:S06]  /*0780*/  @!P4 BRA `(.L_x_5) ;  /* 0x00000000001cc947 */ /* 0x000fec0003800000 */
[----:B------:R-:W-:-:S14]  /*0790*/  DSETP.NEU.AND P3, PT, R26, +INF , PT ;  /* 0x7ff000001a00742a */ /* 0x000fdc0003f6d000 */
[----:B------:R-:W-:Y:S01]  /*07a0*/  @!P3 LOP3.LUT R30, R41, 0x7fffffff, RZ, 0xc0, !PT ;  /* 0x7fffffff291eb812 */ /* 0x000fe200078ec0ff */
[----:B------:R-:W-:Y:S02]  /*07b0*/  @!P3 VIADD R31, R48, 0x80000000 ;  /* 0x80000000301fb836 */ /* 0x000fe40000000000 */
[----:B------:R-:W-:Y:S01]  /*07c0*/  @!P3 IMAD.MOV.U32 R28, RZ, RZ, RZ ;  /* 0x000000ffff1cb224 */ /* 0x000fe200078e00ff */
[----:B------:R-:W-:-:S04]  /*07d0*/  @!P3 ISETP.NE.AND P0, PT, R30, 0x3fe00000, PT ;  /* 0x3fe000001e00b80c */ /* 0x000fc80003f05270 */
[----:B------:R-:W-:-:S04]  /*07e0*/  @!P3 SEL R31, R31, R48, P0 ;  /* 0x000000301f1fb207 */ /* 0x000fc80000000000 */
[----:B------:R-:W-:-:S07]  /*07f0*/  @!P3 SEL R29, R31, R48, P1 ;  /* 0x000000301f1db207 */ /* 0x000fce0000800000 */
.L_x_5:
[----:B------:R-:W-:Y:S05]  /*0800*/  BSYNC.RECONVERGENT B1 ;  /* 0x0000000000017941 */ /* 0x000fea0003800200 */
.L_x_4:
[----:B------:R-:W-:Y:S01]  /*0810*/  ISETP.NE.AND P3, PT, R18, 0x1, PT ;  /* 0x000000011200780c */ /* 0x000fe20003f65270 */
[----:B------:R-:W-:Y:S01]  /*0820*/  DSETP.NEU.AND P1, PT, R26, 1, PT ;  /* 0x3ff000001a00742a */ /* 0x000fe20003f2d000 */
[----:B------:R-:W-:Y:S01]  /*0830*/  BSSY.RECONVERGENT B1, `(.L_x_6) ;  /* 0x0000053000017945 */ /* 0x000fe20003800200 */
[----:B------:R-:W-:Y:S01]  /*0840*/  DSETP.NEU.AND P0, PT, R40, RZ, PT ;  /* 0x000000ff2800722a */ /* 0x000fe20003f0d000 */
[----:B------:R-:W-:Y:S02]  /*0850*/  IMAD.MOV.U32 R32, RZ, RZ, R2 ;  /* 0x000000ffff207224 */ /* 0x000fe400078e0002 */
[----:B------:R-:W-:Y:S01]  /*0860*/  IMAD.MOV.U32 R18, RZ, RZ, RZ ;  /* 0x000000ffff127224 */ /* 0x000fe200078e00ff */
[----:B------:R-:W-:Y:S02]  /*0870*/  FSEL R26, R28, RZ, P1 ;  /* 0x000000ff1c1a7208 */ /* 0x000fe40000800000 */
[----:B------:R-:W-:Y:S02]  /*0880*/  FSEL R28, R29, 1.875, P1 ;  /* 0x3ff000001d1c7808 */ /* 0x000fe40000800000 */
[----:B------:R-:W-:-:S02]  /*0890*/  FSEL R26, R26, RZ, P0 ;  /* 0x000000ff1a1a7208 */ /* 0x000fc40000000000 */
[----:B------:R-:W-:Y:S01]  /*08a0*/  FSEL R27, R28, 1.875, P0 ;  /* 0x3ff000001c1b7808 */ /* 0x000fe20000000000 */
[----:B------:R-:W-:Y:S06]  /*08b0*/  @!P3 BRA `(.L_x_7) ;  /* 0x000000040028b947 */ /* 0x000fec0003800000 */
[----:B------:R-:W-:Y:S01]  /*08c0*/  SHF.R.U32.HI R2, RZ, 0x2, R13 ;  /* 0x00000002ff027819 */ /* 0x000fe2000001160d */
[----:B------:R-:W-:Y:S01]  /*08d0*/  IMAD.MOV.U32 R33, RZ, RZ, 0x3e055027 ;  /* 0x3e055027ff217424 */ /* 0x000fe200078e00ff */
[----:B------:R-:W-:Y:S02]  /*08e0*/  BSSY.RECONVERGENT B2, `(.L_x_8) ;  /* 0x000003b000027945 */ /* 0x000fe40003800200 */
[----:B------:R-:W-:Y:S01]  /*08f0*/  LOP3.LUT R2, R2, R13, RZ, 0x3c, !PT ;  /* 0x0000000d02027212 */ /* 0x000fe200078e3cff */
[----:B------:R-:W-:-:S04]  /*0900*/  IMAD.SHL.U32 R13, R17, 0x10, RZ ;  /* 0x00000010110d7824 */ /* 0x000fc800078e00ff */
[----:B------:R-:W-:-:S05]  /*0910*/  IMAD.SHL.U32 R18, R2, 0x2, RZ ;  /* 0x0000000202127824 */ /* 0x000fca00078e00ff */
[----:B------:R-:W-:Y:S01]  /*0920*/  LOP3.LUT R18, R2, R18, R13, 0x96, !PT ;  /* 0x0000001202127212 */ /* 0x000fe200078e960d */
[----:B------:R-:W-:-:S03]  /*0930*/  IMAD.MOV.U32 R13, RZ, RZ, 0x2f800000 ;  /* 0x2f800000ff0d7424 */ /* 0x000fc600078e00ff */
[----:B------:R-:W-:-:S04]  /*0940*/  LOP3.LUT R29, R18, R17, RZ, 0x3c, !PT ;  /* 0x00000011121d7212 */ /* 0x000fc800078e3cff */
[C---:B------:R-:W-:Y:S01]  /*0950*/  IADD3 R2, PT, PT, R12.reuse, 0x587c5, R29 ;  /* 0x000587c50c027810 */ /* 0x040fe20007ffe01d */
[----:B------:R-:W-:-:S03]  /*0960*/  VIADD R12, R12, 0xb0f8a ;  /* 0x000b0f8a0c0c7836 */ /* 0x000fc60000000000 */
[----:B------:R-:W-:-:S05]  /*0970*/  I2FP.F32.U32 R2, R2 ;  /* 0x0000000200027245 */ /* 0x000fca0000201000 */
[----:B------:R-:W-:-:S05]  /*0980*/  FFMA R2, R2, R13, 1.1641532182693481445e-10 ;  /* 0x2f00000002027423 */ /* 0x000fca000000000d */
[----:B------:R-:W-:-:S13]  /*0990*/  FSETP.GEU.AND P0, PT, R2, 1.175494350822287508e-38, PT ;  /* 0x008000000200780b */ /* 0x000fda0003f0e000 */
[----:B------:R-:W-:-:S04]  /*09a0*/  @!P0 FMUL R2, R2, 8388608 ;  /* 0x4b00000002028820 */ /* 0x000fc80000400000 */
[----:B------:R-:W-:-:S05]  /*09b0*/  VIADD R13, R2, 0xc0d55555 ;  /* 0xc0d55555020d7836 */ /* 0x000fca0000000000 */
[----:B------:R-:W-:-:S04]  /*09c0*/  LOP3.LUT R31, R13, 0xff800000, RZ, 0xc0, !PT ;  /* 0xff8000000d1f7812 */ /* 0x000fc800078ec0ff */
[----:B------:R-:W-:Y:S01]  /*09d0*/  I2FP.F32.S32 R18, R31 ;  /* 0x0000001f00127245 */ /* 0x000fe20000201400 */
[----:B------:R-:W-:Y:S02]  /*09e0*/  IMAD.IADD R13, R2, 0x1, -R31 ;  /* 0x00000001020d7824 */ /* 0x000fe400078e0a1f */
[----:B------:R-:W-:Y:S02]  /*09f0*/  IMAD.MOV.U32 R31, RZ, RZ, 0x7f800000 ;  /* 0x7f800000ff1f7424 */ /* 0x000fe400078e00ff */
[----:B------:R-:W-:-:S04]  /*0a00*/  FADD R28, R13, -1 ;  /* 0xbf8000000d1c7421 */ /* 0x000fc80000000000 */
[----:B------:R-:W-:-:S04]  /*0a10*/  FFMA R13, R28, -R33, 0.14084610342979431152 ;  /* 0x3e1039f61c0d7423 */ /* 0x000fc80000000821 */
[----:B------:R-:W-:-:S04]  /*0a20*/  FFMA R13, R28, R13, -0.12148627638816833496 ;  /* 0xbdf8cdcc1c0d7423 */ /* 0x000fc8000000000d */
[----:B------:R-:W-:-:S04]  /*0a30*/  FFMA R13, R28, R13, 0.13980610668659210205 ;  /* 0x3e0f29551c0d7423 */ /* 0x000fc8000000000d */
[----:B------:R-:W-:-:S04]  /*0a40*/  FFMA R13, R28, R13, -0.16684235632419586182 ;  /* 0xbe2ad8b91c0d7423 */ /* 0x000fc8000000000d */
[----:B------:R-:W-:-:S04]  /*0a50*/  FFMA R13, R28, R13, 0.20012299716472625732 ;  /* 0x3e4ced0b1c0d7423 */ /* 0x000fc8000000000d */
[----:B------:R-:W-:-:S04]  /*0a60*/  FFMA R13, R28, R13, -0.24999669194221496582 ;  /* 0xbe7fff221c0d7423 */ /* 0x000fc8000000000d */
[----:B------:R-:W-:-:S04]  /*0a70*/  FFMA R13, R28, R13, 0.33333182334899902344 ;  /* 0x3eaaaa781c0d7423 */ /* 0x000fc8000000000d */
[----:B------:R-:W-:Y:S01]  /*0a80*/  FFMA R33, R28, R13, -0.5 ;  /* 0xbf0000001c217423 */ /* 0x000fe2000000000d */
[----:B------:R-:W-:Y:S02]  /*0a90*/  FSEL R13, RZ, -23, P0 ;  /* 0xc1b80000ff0d7808 */ /* 0x000fe40000000000 */
[----:B------:R-:W-:Y:S01]  /*0aa0*/  ISETP.GT.U32.AND P0, PT, R2, 0x7f7fffff, PT ;  /* 0x7f7fffff0200780c */ /* 0x000fe20003f04070 */
[----:B------:R-:W-:Y:S02]  /*0ab0*/  FMUL R33, R28, R33 ;  /* 0x000000211c217220 */ /* 0x000fe40000400000 */
[----:B------:R-:W-:Y:S01]  /*0ac0*/  FFMA R18, R18, 1.1920928955078125e-07, R13 ;  /* 0x3400000012127823 */ /* 0x000fe2000000000d */
[----:B------:R-:W-:Y:S01]  /*0ad0*/  SHF.R.U32.HI R13, RZ, 0x2, R14 ;  /* 0x00000002ff0d7819 */ /* 0x000fe2000001160e */
[----:B------:R-:W-:-:S03]  /*0ae0*/  FFMA R33, R28, R33, R28 ;  /* 0x000000211c217223 */ /* 0x000fc6000000001c */
[----:B------:R-:W-:Y:S01]  /*0af0*/  LOP3.LUT R13, R13, R14, RZ, 0x3c, !PT ;  /* 0x0000000e0d0d7212 */ /* 0x000fe200078e3cff */
[----:B------:R-:W-:Y:S01]  /*0b00*/  FFMA R33, R18, 0.69314718246459960938, R33 ;  /* 0x3f31721812217823 */ /* 0x000fe20000000021 */
[----:B------:R-:W-:-:S03]  /*0b10*/  IMAD.SHL.U32 R14, R29, 0x10, RZ ;  /* 0x000000101d0e7824 */ /* 0x000fc600078e00ff */
[C---:B------:R-:W-:Y:S01]  /*0b20*/  @P0 FFMA R33, R2.reuse, R31, +INF ;  /* 0x7f80000002210423 */ /* 0x040fe2000000001f */
[----:B------:R-:W-:Y:S01]  /*0b30*/  FSETP.NEU.AND P0, PT, R2, RZ, PT ;  /* 0x000000ff0200720b */ /* 0x000fe20003f0d000 */
[----:B------:R-:W-:Y:S02]  /*0b40*/  IMAD.SHL.U32 R18, R13, 0x2, RZ ;  /* 0x000000020d127824 */ /* 0x000fe400078e00ff */
[----:B------:R-:W-:-:S03]  /*0b50*/  FMUL R33, R33, -2 ;  /* 0xc000000021217820 */ /* 0x000fc60000400000 */
[----:B------:R-:W-:Y:S02]  /*0b60*/  LOP3.LUT R14, R13, R18, R14, 0x96, !PT ;  /* 0x000000120d0e7212 */ /* 0x000fe400078e960e */
[----:B------:R-:W-:Y:S02]  /*0b70*/  FSEL R33, R33, +INF , P0 ;  /* 0x7f80000021217808 */ /* 0x000fe40000000000 */
[----:B------:R-:W-:Y:S02]  /*0b80*/  LOP3.LUT R31, R14, R29, RZ, 0x3c, !PT ;  /* 0x0000001d0e1f7212 */ /* 0x000fe400078e3cff */
[----:B------:R0:W1:Y:S01]  /*0b90*/  MUFU.RSQ R14, R33 ;  /* 0x00000021000e7308 */ /* 0x0000620000001400 */
[----:B------:R-:W-:Y:S02]  /*0ba0*/  VIADD R13, R33, 0xf3000000 ;  /* 0xf3000000210d7836 */ /* 0x000fe40000000000 */
[----:B------:R-:W-:-:S03]  /*0bb0*/  IMAD.IADD R2, R31, 0x1, R12 ;  /* 0x000000011f027824 */ /* 0x000fc600078e020c */
[----:B------:R-:W-:Y:S01]  /*0bc0*/  ISETP.GT.U32.AND P0, PT, R13, 0x727fffff, PT ;  /* 0x727fffff0d00780c */ /* 0x000fe20003f04070 */
[----:B------:R-:W-:Y:S01]  /*0bd0*/  IMAD.MOV.U32 R13, RZ, RZ, 0x30c90fdb ;  /* 0x30c90fdbff0d7424 */ /* 0x000fe200078e00ff */
[----:B------:R-:W-:-:S05]  /*0be0*/  I2FP.F32.U32 R2, R2 ;  /* 0x0000000200027245 */ /* 0x000fca0000201000 */
[----:B------:R-:W-:-:S06]  /*0bf0*/  FFMA R30, R2, R13, 7.314590599882819788e-10 ;  /* 0x30490fdb021e7423 */ /* 0x000fcc000000000d */
[----:B01----:R-:W-:Y:S05]  /*0c00*/  @!P0 BRA `(.L_x_9) ;  /* 0x0000000000108947 */ /* 0x003fea0003800000 */
[----:B------:R-:W-:-:S07]  /*0c10*/  MOV R32, 0xc30 ;  /* 0x00000c3000207802 */ /* 0x000fce0000000f00 */
[----:B------:R-:W-:Y:S05]  /*0c20*/  CALL.REL.NOINC `($__internal_0_$__cuda_sm20_sqrt_rn_f32_slowpath) ;  /* 0x0000000c00047944 */ /* 0x000fea0003c00000 */
[----:B------:R-:W-:Y:S01]  /*0c30*/  IMAD.MOV.U32 R2, RZ, RZ, R13 ;  /* 0x000000ffff027224 */ /* 0x000fe200078e000d */
[----:B------:R-:W-:Y:S06]  /*0c40*/  BRA `(.L_x_10) ;  /* 0x0000000000107947 */ /* 0x000fec0003800000 */
.L_x_9:
[----:B------:R-:W-:Y:S01]  /*0c50*/  FMUL.FTZ R2, R33, R14 ;  /* 0x0000000e21027220 */ /* 0x000fe20000410000 */
[----:B------:R-:W-:-:S03]  /*0c60*/  FMUL.FTZ R14, R14, 0.5 ;  /* 0x3f0000000e0e7820 */ /* 0x000fc60000410000 */
[----:B------:R-:W-:-:S04]  /*0c70*/  FFMA R13, -R2, R2, R33 ;  /* 0x00000002020d7223 */ /* 0x000fc80000000121 */
[----:B------:R-:W-:-:S07]  /*0c80*/  FFMA R2, R13, R14, R2 ;  /* 0x0000000e0d027223 */ /* 0x000fce0000000002 */
.L_x_10:
[----:B------:R-:W-:Y:S05]  /*0c90*/  BSYNC.RECONVERGENT B2 ;  /* 0x0000000000027941 */ /* 0x000fea0003800200 */
.L_x_8:
[----:B------:R-:W-:Y:S01]  /*0ca0*/  FMUL.RZ R30, R30, 0.15915493667125701904 ;  /* 0x3e22f9831e1e7820 */ /* 0x000fe2000040c000 */
[----:B------:R-:W-:Y:S02]  /*0cb0*/  IMAD.MOV.U32 R28, RZ, RZ, R17 ;  /* 0x000000ffff1c7224 */ /* 0x000fe400078e0011 */
[----:B------:R-:W-:Y:S01]  /*0cc0*/  IMAD.MOV.U32 R14, RZ, RZ, R16 ;  /* 0x000000ffff0e7224 */ /* 0x000fe200078e0010 */
[----:B------:R-:W0:Y:S01]  /*0cd0*/  MUFU.SIN R13, R30 ;  /* 0x0000001e000d7308 */ /* 0x000e220000000400 */
[----:B------:R-:W-:Y:S02]  /*0ce0*/  IMAD.MOV.U32 R18, RZ, RZ, 0x1 ;  /* 0x00000001ff127424 */ /* 0x000fe400078e00ff */
[----:B------:R-:W-:Y:S02]  /*0cf0*/  IMAD.MOV.U32 R16, RZ, RZ, R29 ;  /* 0x000000ffff107224 */ /* 0x000fe400078e001d */
[----:B------:R-:W-:-:S03]  /*0d00*/  IMAD.MOV.U32 R17, RZ, RZ, R31 ;  /* 0x000000ffff117224 */ /* 0x000fc600078e001f */
[----:B------:R-:W1:Y:S01]  /*0d10*/  MUFU.COS R33, R30 ;  /* 0x0000001e00217308 */ /* 0x000e620000000000 */
[-C--:B0-----:R-:W-:Y:S01]  /*0d20*/  FMUL R32, R13, R2.reuse ;  /* 0x000000020d207220 */ /* 0x081fe20000400000 */
[----:B------:R-:W-:Y:S02]  /*0d30*/  IMAD.MOV.U32 R13, RZ, RZ, R15 ;  /* 0x000000ffff0d7224 */ /* 0x000fe400078e000f */
[----:B------:R-:W-:Y:S02]  /*0d40*/  IMAD.MOV.U32 R15, RZ, RZ, R28 ;  /* 0x000000ffff0f7224 */ /* 0x000fe400078e001c */
[----:B-1----:R-:W-:-:S07]  /*0d50*/  FMUL R2, R33, R2 ;  /* 0x0000000221027220 */ /* 0x002fce0000400000 */
.L_x_7:
[----:B------:R-:W-:Y:S05]  /*0d60*/  BSYNC.RECONVERGENT B1 ;  /* 0x0000000000017941 */ /* 0x000fea0003800200 */
.L_x_6:
[----:B------:R-:W-:Y:S01]  /*0d70*/  SHF.R.U32.HI R28, RZ, 0x2, R21 ;  /* 0x00000002ff1c7819 */ /* 0x000fe20000011615 */
[----:B------:R-:W-:Y:S01]  /*0d80*/  IMAD.SHL.U32 R30, R37, 0x10, RZ ;  /* 0x00000010251e7824 */ /* 0x000fe200078e00ff */
[----:B------:R-:W-:Y:S01]  /*0d90*/  UMOV UR12, 0x54442d18 ;  /* 0x54442d18000c7882 */ /* 0x000fe20000000000 */
[----:B------:R-:W-:Y:S01]  /*0da0*/  VIADD R20, R20, 0x587c5 ;  /* 0x000587c514147836 */ /* 0x000fe20000000000 */
[----:B------:R-:W-:Y:S01]  /*0db0*/  LOP3.LUT R28, R28, R21, RZ, 0x3c, !PT ;  /* 0x000000151c1c7212 */ /* 0x000fe200078e3cff */
[----:B------:R-:W-:Y:S01]  /*0dc0*/  IMAD.MOV.U32 R34, RZ, RZ, 0x2f800000 ;  /* 0x2f800000ff227424 */ /* 0x000fe200078e00ff */
[----:B------:R-:W-:-:S03]  /*0dd0*/  UMOV UR13, 0x401921fb ;  /* 0x401921fb000d7882 */ /* 0x000fc60000000000 */
[----:B------:R-:W-:-:S05]  /*0de0*/  IMAD.SHL.U32 R21, R28, 0x2, RZ ;  /* 0x000000021c157824 */ /* 0x000fca00078e00ff */
[----:B------:R-:W-:Y:S02]  /*0df0*/  LOP3.LUT R21, R37, R30, R21, 0x96, !PT ;  /* 0x0000001e25157212 */ /* 0x000fe400078e9615 */
[----:B------:R-:W0:Y:S02]  /*0e00*/  F2F.F64.F32 R30, R32 ;  /* 0x00000020001e7310 */ /* 0x000e240000201800 */
[----:B------:R-:W-:-:S05]  /*0e10*/  LOP3.LUT R33, R21, R28, RZ, 0x3c, !PT ;  /* 0x0000001c15217212 */ /* 0x000fca00078e3cff */
[----:B------:R-:W-:-:S05]  /*0e20*/  IMAD.IADD R21, R33, 0x1, R20 ;  /* 0x0000000121157824 */ /* 0x000fca00078e0214 */
[----:B------:R-:W-:Y:S01]  /*0e30*/  I2FP.F32.U32 R21, R21 ;  /* 0x0000001500157245 */ /* 0x000fe20000201000 */
[----:B0-----:R-:W-:-:S04]  /*0e40*/  DMUL R30, R30, R26 ;  /* 0x0000001a1e1e7228 */ /* 0x001fc80000000000 */
[----:B------:R-:W-:Y:S01]  /*0e50*/  FFMA R34, R21, R34, 1.1641532182693481445e-10 ;  /* 0x2f00000015227423 */ /* 0x000fe20000000022 */
[----:B------:R-:W-:Y:S02]  /*0e60*/  IMAD.MOV.U32 R21, RZ, RZ, R22 ;  /* 0x000000ffff157224 */ /* 0x000fe400078e0016 */
[----:B------:R-:W-:Y:S01]  /*0e70*/  IMAD.MOV.U32 R22, RZ, RZ, R23 ;  /* 0x000000ffff167224 */ /* 0x000fe200078e0017 */
[----:B------:R-:W0:Y:S01]  /*0e80*/  F2F.F64.F32 R28, R34 ;  /* 0x00000022001c7310 */ /* 0x000e220000201800 */
[----:B------:R-:W-:Y:S02]  /*0e90*/  IMAD.MOV.U32 R23, RZ, RZ, R36 ;  /* 0x000000ffff177224 */ /* 0x000fe400078e0024 */
[----:B------:R-:W-:Y:S02]  /*0ea0*/  IMAD.MOV.U32 R36, RZ, RZ, R37 ;  /* 0x000000ffff247224 */ /* 0x000fe400078e0025 */
[----:B------:R-:W-:Y:S01]  /*0eb0*/  IMAD.MOV.U32 R37, RZ, RZ, R33 ;  /* 0x000000ffff257224 */ /* 0x000fe200078e0021 */
[----:B0-----:R-:W-:-:S11]  /*0ec0*/  DMUL R28, R28, UR12 ;  /* 0x0000000c1c1c7c28 */ /* 0x001fd60008000000 */
.L_x_2:
[----:B------:R-:W-:Y:S05]  /*0ed0*/  BSYNC.RECONVERGENT B0 ;  /* 0x0000000000007941 */ /* 0x000fea0003800200 */
.L_x_1:
[----:B------:R-:W-:Y:S01]  /*0ee0*/  IMAD.MOV.U32 R26, RZ, RZ, 0x0 ;  /* 0x00000000ff1a7424 */ /* 0x000fe200078e00ff */
[----:B------:R-:W-:Y:S01]  /*0ef0*/  BSSY.RECONVERGENT B0, `(.L_x_11) ;  /* 0x0000025000007945 */ /* 0x000fe20003800200 */
[----:B------:R-:W-:-:S06]  /*0f00*/  IMAD.MOV.U32 R27, RZ, RZ, 0x3fe00000 ;  /* 0x3fe00000ff1b7424 */ /* 0x000fcc00078e00ff */
[----:B------:R-:W-:-:S08]  /*0f10*/  DFMA R24, R24, R26, 1 ;  /* 0x3ff000001818742b */ /* 0x000fd0000000001a */
[----:B------:R-:W-:-:S06]  /*0f20*/  DSETP.NEU.AND P0, PT, R24, R50, PT ;  /* 0x000000321800722a */ /* 0x000fcc0003f0d000 */
[----:B------:R-:W-:Y:S02]  /*0f30*/  FSEL R54, R28, RZ, P0 ;  /* 0x000000ff1c367208 */ /* 0x000fe40000000000 */
[----:B------:R-:W-:Y:S02]  /*0f40*/  FSEL R55, R29, RZ, P0 ;  /* 0x000000ff1d377208 */ /* 0x000fe40000000000 */
[----:B------:R-:W-:Y:S02]  /*0f50*/  FSEL R46, R30, RZ, P0 ;  /* 0x000000ff1e2e7208 */ /* 0x000fe40000000000 */
[----:B------:R-:W-:Y:S02]  /*0f60*/  FSEL R47, R31, 1.875, P0 ;  /* 0x3ff000001f2f7808 */ /* 0x000fe40000000000 */
[----:B------:R-:W-:-:S14]  /*0f70*/  DSETP.NEU.AND P3, PT, |R54|, +INF , PT ;  /* 0x7ff000003600742a */ /* 0x000fdc0003f6d200 */
[----:B------:R-:W-:Y:S01]  /*0f80*/  @!P3 DMUL R58, RZ, R54 ;  /* 0x00000036ff3ab228 */ /* 0x000fe20000000000 */
[----:B------:R-:W-:Y:S01]  /*0f90*/  @!P3 IMAD.MOV.U32 R49, RZ, RZ, 0x1 ;  /* 0x00000001ff31b424 */ /* 0x000fe200078e00ff */
[----:B------:R-:W-:Y:S09]  /*0fa0*/  @!P3 BRA `(.L_x_12) ;  /* 0x000000000064b947 */ /* 0x000ff20003800000 */
[----:B------:R-:W-:Y:S01]  /*0fb0*/  UMOV UR12, 0x6dc9c883 ;  /* 0x6dc9c883000c7882 */ /* 0x000fe20000000000 */
[----:B------:R-:W-:Y:S01]  /*0fc0*/  UMOV UR13, 0x3fe45f30 ;  /* 0x3fe45f30000d7882 */ /* 0x000fe20000000000 */
[C---:B------:R-:W-:Y:S01]  /*0fd0*/  DSETP.GE.AND P0, PT, |R54|.reuse, 2.14748364800000000000e+09, PT ;  /* 0x41e000003600742a */ /* 0x040fe20003f06200 */
[----:B------:R-:W-:Y:S01]  /*0fe0*/  BSSY.RECONVERGENT B1, `(.L_x_13) ;  /* 0x0000014000017945 */ /* 0x000fe20003800200 */
[----:B------:R-:W-:Y:S01]  /*0ff0*/  DMUL R24, R54, UR12 ;  /* 0x0000000c36187c28 */ /* 0x000fe20008000000 */
[----:B------:R-:W-:Y:S01]  /*1000*/  UMOV UR12, 0x54442d18 ;  /* 0x54442d18000c7882 */ /* 0x000fe20000000000 */
[----:B------:R-:W-:-:S08]  /*1010*/  UMOV UR13, 0x3ff921fb ;  /* 0x3ff921fb000d7882 */ /* 0x000fd00000000000 */
[----:B------:R-:W1:Y:S08]  /*1020*/  F2I.F64 R24, R24 ;  /* 0x0000001800187311 */ /* 0x000e700000301100 */
[----:B-1----:R-:W1:Y:S02]  /*1030*/  I2F.F64 R58, R24 ;  /* 0x00000018003a7312 */ /* 0x002e640000201c00 */
[----:B-1----:R-:W-:Y:S01]  /*1040*/  DFMA R26, R58, -UR12, R54 ;  /* 0x8000000c3a1a7c2b */ /* 0x002fe20008000036 */
[----:B------:R-:W-:Y:S01]  /*1050*/  UMOV UR12, 0x33145c00 ;  /* 0x33145c00000c7882 */ /* 0x000fe20000000000 */
[----:B------:R-:W-:-:S06]  /*1060*/  UMOV UR13, 0x3c91a626 ;  /* 0x3c91a626000d7882 */ /* 0x000fcc0000000000 */
[----:B------:R-:W-:Y:S01]  /*1070*/  DFMA R26, R58, -UR12, R26 ;  /* 0x8000000c3a1a7c2b */ /* 0x000fe2000800001a */
[----:B------:R-:W-:Y:S01]  /*1080*/  UMOV UR12, 0x252049c0 ;  /* 0x252049c0000c7882 */ /* 0x000fe20000000000 */
[----:B------:R-:W-:-:S06]  /*1090*/  UMOV UR13, 0x397b839a ;  /* 0x397b839a000d7882 */ /* 0x000fcc0000000000 */
[----:B------:R-:W-:Y:S01]  /*10a0*/  DFMA R58, R58, -UR12, R26 ;  /* 0x8000000c3a3a7c2b */ /* 0x000fe2000800001a */
[----:B------:R-:W-:Y:S10]  /*10b0*/  @!P0 BRA `(.L_x_14) ;  /* 0x0000000000188947 */ /* 0x000ff40003800000 */
[----:B------:R-:W-:Y:S01]  /*10c0*/  IMAD.MOV.U32 R28, RZ, RZ, R54 ;  /* 0x000000ffff1c7224 */ /* 0x000fe200078e0036 */
[----:B------:R-:W-:Y:S01]  /*10d0*/  MOV R56, 0x1100 ;  /* 0x0000110000387802 */ /* 0x000fe20000000f00 */
[----:B------:R-:W-:-:S07]  /*10e0*/  IMAD.MOV.U32 R35, RZ, RZ, R55 ;  /* 0x000000ffff237224 */ /* 0x000fce00078e0037 */
[----:B0----5:R-:W-:Y:S05]  /*10f0*/  CALL.REL.NOINC `($_Z27fBm_fourier_spectrum_kernelPA2_d4dim3S1_S1_dP17curandStateXORWOWS3_$__internal_trig_reduction_slowpathd) ;  /* 0x0000001000ec7944 */ /* 0x021fea0003c00000 */
[----:B------:R-:W-:Y:S02]  /*1100*/  IMAD.MOV.U32 R58, RZ, RZ, R28 ;  /* 0x000000ffff3a7224 */ /* 0x000fe400078e001c */
[----:B------:R-:W-:-:S07]  /*1110*/  IMAD.MOV.U32 R59, RZ, RZ, R29 ;  /* 0x000000ffff3b7224 */ /* 0x000fce00078e001d */
.L_x_14:
[----:B------:R-:W-:Y:S05]  /*1120*/  BSYNC.RECONVERGENT B1 ;  /* 0x0000000000017941 */ /* 0x000fea0003800200 */
.L_x_13:
[----:B------:R-:W-:-:S07]  /*1130*/  VIADD R49, R24, 0x1 ;  /* 0x0000000118317836 */ /* 0x000fce0000000000 */
.L_x_12:
[----:B------:R-:W-:Y:S05]  /*1140*/  BSYNC.RECONVERGENT B0 ;  /* 0x0000000000007941 */ /* 0x000fea0003800200 */
.L_x_11:
[----:B------:R-:W-:-:S05]  /*1150*/  IMAD.SHL.U32 R24, R49, 0x40, RZ ;  /* 0x0000004031187824 */ /* 0x000fca00078e00ff */
[----:B------:R-:W-:-:S04]  /*1160*/  LOP3.LUT R24, R24, 0x40, RZ, 0xc0, !PT ;  /* 0x0000004018187812 */ /* 0x000fc800078ec0ff */
[----:B------:R-:W-:-:S05]  /*1170*/  IADD3 R60, P0, PT, R24, UR8, RZ ;  /* 0x00000008183c7c10 */ /* 0x000fca000ff1e0ff */
[----:B------:R-:W-:-:S05]  /*1180*/  IMAD.X R61, RZ, RZ, UR9, P0 ;  /* 0x00000009ff3d7e24 */ /* 0x000fca00080e06ff */
[----:B------:R-:W2:Y:S04]  /*1190*/  LDG.E.128.CONSTANT R24, desc[UR6][R60.64] ;  /* 0x000000063c187981 */ /* 0x000ea8000c1e9d00 */
[----:B------:R-:W3:Y:S04]  /*11a0*/  LDG.E.128.CONSTANT R28, desc[UR6][R60.64+0x10] ;  /* 0x000010063c1c7981 */ /* 0x000ee8000c1e9d00 */
[----:B------:R-:W4:Y:S01]  /*11b0*/  LDG.E.128.CONSTANT R32, desc[UR6][R60.64+0x20] ;  /* 0x000020063c207981 */ /* 0x000f22000c1e9d00 */
[----:B------:R-:W-:Y:S01]  /*11c0*/  LOP3.LUT R52, R49, 0x1, RZ, 0xc0, !PT ;  /* 0x0000000131347812 */ /* 0x000fe200078ec0ff */
[----:B------:R-:W-:Y:S01]  /*11d0*/  IMAD.MOV.U32 R53, RZ, RZ, 0x3da8ff83 ;  /* 0x3da8ff83ff357424 */ /* 0x000fe200078e00ff */
[----:B------:R-:W-:Y:S01]  /*11e0*/  DMUL R56, R58, R58 ;  /* 0x0000003a3a387228 */ /* 0x000fe20000000000 */
[----:B------:R-:W-:Y:S01]  /*11f0*/  BSSY.RECONVERGENT B0, `(.L_x_15) ;  /* 0x0000033000007945 */ /* 0x000fe20003800200 */
[----:B------:R-:W-:Y:S01]  /*1200*/  ISETP.NE.U32.AND P0, PT, R52, 0x1, PT ;  /* 0x000000013400780c */ /* 0x000fe20003f05070 */
[----:B------:R-:W-:-:S03]  /*1210*/  IMAD.MOV.U32 R52, RZ, RZ, 0x20fd8164 ;  /* 0x20fd8164ff347424 */ /* 0x000fc600078e00ff */
[----:B------:R-:W-:Y:S02]  /*1220*/  FSEL R53, -R53, 0.11223486810922622681, !P0 ;  /* 0x3de5db6535357808 */ /* 0x000fe40004000100 */
[----:B------:R-:W-:-:S06]  /*1230*/  FSEL R52, R52, -8.06006814911005101289e+34, !P0 ;  /* 0xf9785eba34347808 */ /* 0x000fcc0004000000 */
[C---:B--2---:R-:W-:Y:S01]  /*1240*/  DFMA R24, R56.reuse, R52, R24 ;  /* 0x000000343818722b */ /* 0x044fe20000000018 */
[----:B------:R-:W1:Y:S07]  /*1250*/  LDC.64 R52, c[0x0][0x380] ;  /* 0x0000e000ff347b82 */ /* 0x000e6e0000000a00 */
[----:B------:R-:W-:-:S08]  /*1260*/  DFMA R24, R56, R24, R26 ;  /* 0x000000183818722b */ /* 0x000fd0000000001a */
[----:B---3--:R-:W-:-:S08]  /*1270*/  DFMA R24, R56, R24, R28 ;  /* 0x000000183818722b */ /* 0x008fd0000000001c */
[----:B------:R-:W-:Y:S01]  /*1280*/  DFMA R24, R56, R24, R30 ;  /* 0x000000183818722b */ /* 0x000fe2000000001e */
[----:B-1----:R-:W-:-:S07]  /*1290*/  IMAD.WIDE R52, R3, 0x10, R52 ;  /* 0x0000001003347825 */ /* 0x002fce00078e0234 */
[----:B----4-:R-:W-:-:S08]  /*12a0*/  DFMA R24, R56, R24, R32 ;  /* 0x000000183818722b */ /* 0x010fd00000000020 */
[----:B------:R-:W-:-:S08]  /*12b0*/  DFMA R24, R56, R24, R34 ;  /* 0x000000183818722b */ /* 0x000fd00000000022 */
[----:B------:R-:W-:Y:S02]  /*12c0*/  DFMA R58, R24, R58, R58 ;  /* 0x0000003a183a722b */ /* 0x000fe4000000003a */
[----:B------:R-:W-:Y:S02]  /*12d0*/  DFMA R24, R56, R24, 1 ;  /* 0x3ff000003818742b */ /* 0x000fe40000000018 */
[----:B------:R-:W-:-:S08]  /*12e0*/  @!P3 DMUL R56, RZ, R54 ;  /* 0x00000036ff38b228 */ /* 0x000fd00000000000 */
[----:B------:R-:W-:Y:S02]  /*12f0*/  FSEL R26, R24, R58, !P0 ;  /* 0x0000003a181a7208 */ /* 0x000fe40004000000 */
[----:B------:R-:W-:Y:S02]  /*1300*/  FSEL R27, R25, R59, !P0 ;  /* 0x0000003b191b7208 */ /* 0x000fe40004000000 */
[----:B------:R-:W-:Y:S01]  /*1310*/  LOP3.LUT P0, RZ, R49, 0x2, RZ, 0xc0, !PT ;  /* 0x0000000231ff7812 */ /* 0x000fe2000780c0ff */
[----:B------:R-:W-:-:S03]  /*1320*/  @!P3 IMAD.MOV.U32 R49, RZ, RZ, RZ ;  /* 0x000000ffff31b224 */ /* 0x000fc600078e00ff */
[----:B------:R-:W-:-:S10]  /*1330*/  DADD R24, RZ, -R26 ;  /* 0x00000000ff187229 */ /* 0x000fd4000000081a */
[----:B------:R-:W-:Y:S02]  /*1340*/  FSEL R24, R26, R24, !P0 ;  /* 0x000000181a187208 */ /* 0x000fe40004000000 */
[----:B------:R-:W-:-:S06]  /*1350*/  FSEL R25, R27, R25, !P0 ;  /* 0x000000191b197208 */ /* 0x000fcc0004000000 */
[----:B------:R-:W-:-:S07]  /*1360*/  DMUL R24, R46, R24 ;  /* 0x000000182e187228 */ /* 0x000fce0000000000 */
[----:B------:R1:W-:Y:S01]  /*1370*/  STG.E.64 desc[UR6][R52.64], R24 ;  /* 0x0000001834007986 */ /* 0x0003e2000c101b06 */
[----:B------:R-:W-:Y:S05]  /*1380*/  @!P3 BRA `(.L_x_16) ;  /* 0x000000000064b947 */ /* 0x000fea0003800000 */
[----:B------:R-:W-:Y:S01]  /*1390*/  UMOV UR12, 0x6dc9c883 ;  /* 0x6dc9c883000c7882 */ /* 0x000fe20000000000 */
[----:B------:R-:W-:Y:S01]  /*13a0*/  UMOV UR13, 0x3fe45f30 ;  /* 0x3fe45f30000d7882 */ /* 0x000fe20000000000 */
[C---:B------:R-:W-:Y:S02]  /*13b0*/  DSETP.GE.AND P0, PT, |R54|.reuse, 2.14748364800000000000e+09, PT ;  /* 0x41e000003600742a */ /* 0x040fe40003f06200 */
[----:B-1----:R-:W-:Y:S01]  /*13c0*/  DMUL R24, R54, UR12 ;  /* 0x0000000c36187c28 */ /* 0x002fe20008000000 */
[----:B------:R-:W-:Y:S01]  /*13d0*/  UMOV UR12, 0x54442d18 ;  /* 0x54442d18000c7882 */ /* 0x000fe20000000000 */
[----:B------:R-:W-:-:S04]  /*13e0*/  UMOV UR13, 0x3ff921fb ;  /* 0x3ff921fb000d7882 */ /* 0x000fc80000000000 */
        /* <DEDUP_REMOVED lines=10> */
[----:B------:R-:W-:Y:S01]  /*1490*/  BSSY.RECONVERGENT B1, `(.L_x_17) ;  /* 0x0000005000017945 */ /* 0x000fe20003800200 */
[----:B------:R-:W-:Y:S01]  /*14a0*/  IMAD.MOV.U32 R28, RZ, RZ, R54 ;  /* 0x000000ffff1c7224 */ /* 0x000fe200078e0036 */
[----:B------:R-:W-:Y:S01]  /*14b0*/  MOV R56, 0x14e0 ;  /* 0x000014e000387802 */ /* 0x000fe20000000f00 */
[----:B------:R-:W-:-:S07]  /*14c0*/  IMAD.MOV.U32 R35, RZ, RZ, R55 ;  /* 0x000000ffff237224 */ /* 0x000fce00078e0037 */
[----:B0----5:R-:W-:Y:S05]  /*14d0*/  CALL.REL.NOINC `($_Z27fBm_fourier_spectrum_kernelPA2_d4dim3S1_S1_dP17curandStateXORWOWS3_$__internal_trig_reduction_slowpathd) ;  /* 0x0000000c00f47944 */ /* 0x021fea0003c00000 */
[----:B------:R-:W-:Y:S05]  /*14e0*/  BSYNC.RECONVERGENT B1 ;  /* 0x0000000000017941 */ /* 0x000fea0003800200 */
.L_x_17:
[----:B------:R-:W-:Y:S02]  /*14f0*/  IMAD.MOV.U32 R49, RZ, RZ, R24 ;  /* 0x000000ffff317224 */ /* 0x000fe400078e0018 */
[----:B------:R-:W-:Y:S02]  /*1500*/  IMAD.MOV.U32 R56, RZ, RZ, R28 ;  /* 0x000000ffff387224 */ /* 0x000fe400078e001c */
[----:B------:R-:W-:-:S07]  /*1510*/  IMAD.MOV.U32 R57, RZ, RZ, R29 ;  /* 0x000000ffff397224 */ /* 0x000fce00078e001d */
.L_x_16:
[----:B------:R-:W-:Y:S05]  /*1520*/  BSYNC.RECONVERGENT B0 ;  /* 0x0000000000007941 */ /* 0x000fea0003800200 */
.L_x_15:
[----:B-1----:R-:W-:-:S05]  /*1530*/  IMAD.SHL.U32 R24, R49, 0x40, RZ ;  /* 0x0000004031187824 */ /* 0x002fca00078e00ff */
        /* <DEDUP_REMOVED lines=9> */
[----:B------:R-:W-:Y:S01]  /*15d0*/  UIADD3 UR4, UPT, UPT, UR4, 0x1, URZ ;  /* 0x0000000104047890 */ /* 0x000fe2000fffe0ff */
[----:B------:R-:W-:Y:S01]  /*15e0*/  ISETP.NE.U32.AND P0, PT, R54, 0x1, PT ;  /* 0x000000013600780c */ /* 0x000fe20003f05070 */
[----:B------:R-:W-:Y:S01]  /*15f0*/  IMAD.MOV.U32 R54, RZ, RZ, 0x20fd8164 ;  /* 0x20fd8164ff367424 */ /* 0x000fe200078e00ff */
[----:B------:R-:W-:-:S02]  /*1600*/  UIADD3 UR5, UPT, UPT, UR5, 0x1, URZ ;  /* 0x0000000105057890 */ /* 0x000fc4000fffe0ff */
[----:B------:R-:W-:Y:S01]  /*1610*/  FSEL R55, -R55, 0.11223486810922622681, !P0 ;  /* 0x3de5db6537377808 */ /* 0x000fe20004000100 */
[----:B------:R-:W-:Y:S01]  /*1620*/  UISETP.NE.AND UP0, UPT, UR4, URZ, UPT ;  /* 0x000000ff0400728c */ /* 0x000fe2000bf05270 */
[----:B------:R-:W-:-:S06]  /*1630*/  FSEL R54, R54, -8.06006814911005101289e+34, !P0 ;  /* 0xf9785eba36367808 */ /* 0x000fcc0004000000 */
[----:B--2---:R-:W-:-:S08]  /*1640*/  DFMA R24, R58, R54, R24 ;  /* 0x000000363a18722b */ /* 0x004fd00000000018 */
[----:B------:R-:W-:-:S08]  /*1650*/  DFMA R24, R58, R24, R26 ;  /* 0x000000183a18722b */ /* 0x000fd0000000001a */
[----:B---3--:R-:W-:-:S08]  /*1660*/  DFMA R24, R58, R24, R28 ;  /* 0x000000183a18722b */ /* 0x008fd0000000001c */
[----:B------:R-:W-:-:S08]  /*1670*/  DFMA R24, R58, R24, R30 ;  /* 0x000000183a18722b */ /* 0x000fd0000000001e */
[----:B----4-:R-:W-:-:S08]  /*1680*/  DFMA R24, R58, R24, R32 ;  /* 0x000000183a18722b */ /* 0x010fd00000000020 */
[----:B------:R-:W-:-:S08]  /*1690*/  DFMA R24, R58, R24, R34 ;  /* 0x000000183a18722b */ /* 0x000fd00000000022 */
[----:B------:R-:W-:Y:S02]  /*16a0*/  DFMA R56, R24, R56, R56 ;  /* 0x000000381838722b */ /* 0x000fe40000000038 */
[----:B------:R-:W-:-:S10]  /*16b0*/  DFMA R24, R58, R24, 1 ;  /* 0x3ff000003a18742b */ /* 0x000fd40000000018 */
[----:B------:R-:W-:Y:S02]  /*16c0*/  FSEL R26, R24, R56, !P0 ;  /* 0x00000038181a7208 */ /* 0x000fe40004000000 */
[----:B------:R-:W-:Y:S02]  /*16d0*/  FSEL R27, R25, R57, !P0 ;  /* 0x00000039191b7208 */ /* 0x000fe40004000000 */
[----:B------:R-:W-:-:S04]  /*16e0*/  LOP3.LUT P0, RZ, R49, 0x2, RZ, 0xc0, !PT ;  /* 0x0000000231ff7812 */ /* 0x000fc8000780c0ff */
[----:B------:R-:W-:-:S10]  /*16f0*/  DADD R24, RZ, -R26 ;  /* 0x00000000ff187229 */ /* 0x000fd4000000081a */
[----:B------:R-:W-:Y:S02]  /*1700*/  FSEL R24, R26, R24, !P0 ;  /* 0x000000181a187208 */ /* 0x000fe40004000000 */
[----:B------:R-:W-:Y:S02]  /*1710*/  FSEL R25, R27, R25, !P0 ;  /* 0x000000191b197208 */ /* 0x000fe40004000000 */
[----:B------:R-:W1:Y:S04]  /*1720*/  LDC.64 R26, c[0x0][0x398] ;  /* 0x0000e600ff1a7b82 */ /* 0x000e680000000a00 */
[----:B------:R-:W-:-:S07]  /*1730*/  DMUL R46, R46, R24 ;  /* 0x000000182e2e7228 */ /* 0x000fce0000000000 */
[----:B------:R2:W-:Y:S01]  /*1740*/  STG.E.64 desc[UR6][R52.64+0x8], R46 ;  /* 0x0000082e34007986 */ /* 0x0005e2000c101b06 */
[----:B-1----:R-:W-:Y:S01]  /*1750*/  IMAD R3, R27, R26, R3 ;  /* 0x0000001a1b037224 */ /* 0x002fe200078e0203 */
[----:B--2---:R-:W-:Y:S06]  /*1760*/  BRA.U UP0, `(.L_x_18) ;  /* 0xffffffed001c7547 */ /* 0x004fec000b83ffff */
.L_x_0:
[----:B-----5:R-:W-:Y:S04]  /*1770*/  STG.E.64 desc[UR6][R4.64], R12 ;  /* 0x0000000c04007986 */ /* 0x020fe8000c101b06 */
[----:B------:R-:W-:Y:S04]  /*1780*/  STG.E.64 desc[UR6][R4.64+0x8], R14 ;  /* 0x0000080e04007986 */ /* 0x000fe8000c101b06 */
[----:B------:R-:W-:Y:S04]  /*1790*/  STG.E.64 desc[UR6][R4.64+0x10], R16 ;  /* 0x0000101004007986 */ /* 0x000fe8000c101b06 */
[----:B------:R-:W-:Y:S04]  /*17a0*/  STG.E.64 desc[UR6][R4.64+0x18], R18 ;  /* 0x0000181204007986 */ /* 0x000fe8000c101b06 */
[----:B------:R-:W-:Y:S04]  /*17b0*/  STG.E.64 desc[UR6][R4.64+0x28], R8 ;  /* 0x0000280804007986 */ /* 0x000fe8000c101b06 */
[----:B------:R-:W-:Y:S04]  /*17c0*/  STG.E desc[UR6][R4.64+0x20], R2 ;  /* 0x0000200204007986 */ /* 0x000fe8000c101906 */
[----:B------:R-:W-:Y:S04]  /*17d0*/  STG.E.64 desc[UR6][R6.64], R20 ;  /* 0x0000001406007986 */ /* 0x000fe8000c101b06 */
[----:B------:R-:W-:Y:S04]  /*17e0*/  STG.E.64 desc[UR6][R6.64+0x8], R22 ;  /* 0x0000081606007986 */ /* 0x000fe8000c101b06 */
[----:B------:R-:W-:Y:S04]  /*17f0*/  STG.E.64 desc[UR6][R6.64+0x10], R36 ;  /* 0x0000102406007986 */ /* 0x000fe8000c101b06 */
[----:B------:R-:W-:Y:S04]  /*1800*/  STG.E.64 desc[UR6][R6.64+0x18], R38 ;  /* 0x0000182606007986 */ /* 0x000fe8000c101b06 */
[----:B------:R-:W-:Y:S04]  /*1810*/  STG.E.64 desc[UR6][R6.64+0x28], R10 ;  /* 0x0000280a06007986 */ /* 0x000fe8000c101b06 */
[----:B------:R-:W-:Y:S01]  /*1820*/  STG.E desc[UR6][R6.64+0x20], R0 ;  /* 0x0000200006007986 */ /* 0x000fe2000c101906 */
[----:B------:R-:W-:Y:S05]  /*1830*/  EXIT ;  /* 0x000000000000794d */ /* 0x000fea0003800000 */
        .weak           $__internal_0_$__cuda_sm20_sqrt_rn_f32_slowpath
        .type           $__internal_0_$__cuda_sm20_sqrt_rn_f32_slowpath,@function
        .size           $__internal_0_$__cuda_sm20_sqrt_rn_f32_slowpath,($_Z27fBm_fourier_spectrum_kernelPA2_d4dim3S1_S1_dP17curandStateXORWOWS3_$__internal_accurate_pow - $__internal_0_$__cuda_sm20_sqrt_rn_f32_slowpath)
$__internal_0_$__cuda_sm20_sqrt_rn_f32_slowpath:
[----:B------:R-:W-:-:S13]  /*1840*/  LOP3.LUT P0, RZ, R33, 0x7fffffff, RZ, 0xc0, !PT ;  /* 0x7fffffff21ff7812 */ /* 0x000fda000780c0ff */
[----:B------:R-:W-:Y:S01]  /*1850*/  @!P0 IMAD.MOV.U32 R13, RZ, RZ, R33 ;  /* 0x000000ffff0d8224 */ /* 0x000fe200078e0021 */
[----:B------:R-:W-:Y:S06]  /*1860*/  @!P0 BRA `(.L_x_19) ;  /* 0x0000000000448947 */ /* 0x000fec0003800000 */
[----:B------:R-:W-:Y:S01]  /*1870*/  FSETP.GEU.FTZ.AND P0, PT, R33, RZ, PT ;  /* 0x000000ff2100720b */ /* 0x000fe20003f1e000 */
[----:B------:R-:W-:-:S12]  /*1880*/  IMAD.MOV.U32 R2, RZ, RZ, R33 ;  /* 0x000000ffff027224 */ /* 0x000fd800078e0021 */
[----:B------:R-:W-:Y:S01]  /*1890*/  @!P0 IMAD.MOV.U32 R13, RZ, RZ, 0x7fffffff ;  /* 0x7fffffffff0d8424 */ /* 0x000fe200078e00ff */
[----:B------:R-:W-:Y:S06]  /*18a0*/  @!P0 BRA `(.L_x_19) ;  /* 0x0000000000348947 */ /* 0x000fec0003800000 */
[----:B------:R-:W-:-:S13]  /*18b0*/  FSETP.GTU.FTZ.AND P0, PT, |R2|, +INF , PT ;  /* 0x7f8000000200780b */ /* 0x000fda0003f1c200 */
[----:B------:R-:W-:Y:S01]  /*18c0*/  @P0 FADD.FTZ R13, R2, 1 ;  /* 0x3f800000020d0421 */ /* 0x000fe20000010000 */
[----:B------:R-:W-:Y:S06]  /*18d0*/  @P0 BRA `(.L_x_19) ;  /* 0x0000000000280947 */ /* 0x000fec0003800000 */
[----:B------:R-:W-:-:S13]  /*18e0*/  FSETP.NEU.FTZ.AND P0, PT, |R2|, +INF , PT ;  /* 0x7f8000000200780b */ /* 0x000fda0003f1d200 */
[----:B------:R-:W-:-:S04]  /*18f0*/  @P0 FFMA R14, R2, 1.84467440737095516160e+19, RZ ;  /* 0x5f800000020e0823 */ /* 0x000fc800000000ff */
[----:B------:R-:W0:Y:S02]  /*1900*/  @P0 MUFU.RSQ R13, R14 ;  /* 0x0000000e000d0308 */ /* 0x000e240000001400 */
[----:B0-----:R-:W-:Y:S01]  /*1910*/  @P0 FMUL.FTZ R33, R14, R13 ;  /* 0x0000000d0e210220 */ /* 0x001fe20000410000 */
[----:B------:R-:W-:Y:S01]  /*1920*/  @P0 FMUL.FTZ R28, R13, 0.5 ;  /* 0x3f0000000d1c0820 */ /* 0x000fe20000410000 */
[----:B------:R-:W-:Y:S02]  /*1930*/  @!P0 IMAD.MOV.U32 R13, RZ, RZ, R2 ;  /* 0x000000ffff0d8224 */ /* 0x000fe400078e0002 */
[----:B------:R-:W-:-:S04]  /*1940*/  @P0 FADD.FTZ R18, -R33, -RZ ;  /* 0x800000ff21120221 */ /* 0x000fc80000010100 */
[----:B------:R-:W-:-:S04]  /*1950*/  @P0 FFMA R18, R33, R18, R14 ;  /* 0x0000001221120223 */ /* 0x000fc8000000000e */
[----:B------:R-:W-:-:S04]  /*1960*/  @P0 FFMA R18, R18, R28, R33 ;  /* 0x0000001c12120223 */ /* 0x000fc80000000021 */
[----:B------:R-:W-:-:S07]  /*1970*/  @P0 FMUL.FTZ R13, R18, 2.3283064365386962891e-10 ;  /* 0x2f800000120d0820 */ /* 0x000fce0000410000 */
.L_x_19:
[----:B------:R-:W-:-:S04]  /*1980*/  IMAD.MOV.U32 R33, RZ, RZ, 0x0 ;  /* 0x00000000ff217424 */ /* 0x000fc800078e00ff */
[----:B------:R-:W-:Y:S05]  /*1990*/  RET.REL.NODEC R32 `(_Z27fBm_fourier_spectrum_kernelPA2_d4dim3S1_S1_dP17curandStateXORWOWS3_) ;  /* 0xffffffe420987950 */ /* 0x000fea0003c3ffff */
        .type           $_Z27fBm_fourier_spectrum_kernelPA2_d4dim3S1_S1_dP17curandStateXORWOWS3_$__internal_accurate_pow,@function
        .size           $_Z27fBm_fourier_spectrum_kernelPA2_d4dim3S1_S1_dP17curandStateXORWOWS3_$__internal_accurate_pow,($_Z27fBm_fourier_spectrum_kernelPA2_d4dim3S1_S1_dP17curandStateXORWOWS3_$__internal_trig_reduction_slowpathd - $_Z27fBm_fourier_spectrum_kernelPA2_d4dim3S1_S1_dP17curandStateXORWOWS3_$__internal_accurate_pow)
$_Z27fBm_fourier_spectrum_kernelPA2_d4dim3S1_S1_dP17curandStateXORWOWS3_$__internal_accurate_pow:
[----:B------:R-:W-:Y:S01]  /*19a0*/  ISETP.GT.U32.AND P1, PT, R27, 0xfffff, PT ;  /* 0x000fffff1b00780c */ /* 0x000fe20003f24070 */
[--C-:B------:R-:W-:Y:S01]  /*19b0*/  IMAD.MOV.U32 R52, RZ, RZ, R26.reuse ;  /* 0x000000ffff347224 */ /* 0x100fe200078e001a */
[----:B------:R-:W-:Y:S01]  /*19c0*/  UMOV UR12, 0x7d2cafe2 ;  /* 0x7d2cafe2000c7882 */ /* 0x000fe20000000000 */
[--C-:B------:R-:W-:Y:S01]  /*19d0*/  IMAD.MOV.U32 R53, RZ, RZ, R27.reuse ;  /* 0x000000ffff357224 */ /* 0x100fe200078e001b */
[----:B------:R-:W-:Y:S01]  /*19e0*/  UMOV UR13, 0x3eb0f5ff ;  /* 0x3eb0f5ff000d7882 */ /* 0x000fe20000000000 */
[--C-:B------:R-:W-:Y:S01]  /*19f0*/  IMAD.MOV.U32 R28, RZ, RZ, R27.reuse ;  /* 0x000000ffff1c7224 */ /* 0x100fe200078e001b */
[----:B------:R-:W-:Y:S01]  /*1a00*/  SHF.R.U32.HI R60, RZ, 0x14, R27 ;  /* 0x00000014ff3c7819 */ /* 0x000fe2000001161b */
[----:B------:R-:W-:Y:S01]  /*1a10*/  IMAD.MOV.U32 R30, RZ, RZ, R26 ;  /* 0x000000ffff1e7224 */ /* 0x000fe200078e001a */
[----:B------:R-:W-:Y:S01]  /*1a20*/  UMOV UR14, 0x3b39803f ;  /* 0x3b39803f000e7882 */ /* 0x000fe20000000000 */
[----:B------:R-:W-:Y:S01]  /*1a30*/  IMAD.MOV.U32 R46, RZ, RZ, RZ ;  /* 0x000000ffff2e7224 */ /* 0x000fe200078e00ff */
[----:B------:R-:W-:Y:S01]  /*1a40*/  UMOV UR15, 0x3c7abc9e ;  /* 0x3c7abc9e000f7882 */ /* 0x000fe20000000000 */
[----:B------:R-:W-:-:S02]  /*1a50*/  IMAD.MOV.U32 R32, RZ, RZ, 0x41ad3b5a ;  /* 0x41ad3b5aff207424 */ /* 0x000fc400078e00ff */
[----:B------:R-:W-:Y:S01]  /*1a60*/  @!P1 DMUL R52, R52, 1.80143985094819840000e+16 ;  /* 0x4350000034349828 */ /* 0x000fe20000000000 */
[----:B------:R-:W-:-:S09]  /*1a70*/  IMAD.MOV.U32 R33, RZ, RZ, 0x3ed0f5d2 ;  /* 0x3ed0f5d2ff217424 */ /* 0x000fd200078e00ff */
[----:B------:R-:W-:Y:S01]  /*1a80*/  @!P1 IMAD.MOV.U32 R28, RZ, RZ, R53 ;  /* 0x000000ffff1c9224 */ /* 0x000fe200078e0035 */
[----:B------:R-:W-:Y:S01]  /*1a90*/  @!P1 LEA.HI R60, R53, 0xffffffca, RZ, 0xc ;  /* 0xffffffca353c9811 */ /* 0x000fe200078f60ff */
[----:B------:R-:W-:-:S03]  /*1aa0*/  @!P1 IMAD.MOV.U32 R30, RZ, RZ, R52 ;  /* 0x000000ffff1e9224 */ /* 0x000fc600078e0034 */
[----:B------:R-:W-:-:S04]  /*1ab0*/  LOP3.LUT R28, R28, 0x800fffff, RZ, 0xc0, !PT ;  /* 0x800fffff1c1c7812 */ /* 0x000fc800078ec0ff */
[----:B------:R-:W-:-:S04]  /*1ac0*/  LOP3.LUT R31, R28, 0x3ff00000, RZ, 0xfc, !PT ;  /* 0x3ff000001c1f7812 */ /* 0x000fc800078efcff */
[----:B------:R-:W-:-:S13]  /*1ad0*/  ISETP.GE.U32.AND P3, PT, R31, 0x3ff6a09f, PT ;  /* 0x3ff6a09f1f00780c */ /* 0x000fda0003f66070 */
[----:B------:R-:W-:-:S04]  /*1ae0*/  @P3 VIADD R29, R31, 0xfff00000 ;  /* 0xfff000001f1d3836 */ /* 0x000fc80000000000 */
[----:B------:R-:W-:-:S06]  /*1af0*/  @P3 IMAD.MOV.U32 R31, RZ, RZ, R29 ;  /* 0x000000ffff1f3224 */ /* 0x000fcc00078e001d */
[C---:B------:R-:W-:Y:S02]  /*1b00*/  DADD R34, R30.reuse, 1 ;  /* 0x3ff000001e227429 */ /* 0x040fe40000000000 */
[----:B------:R-:W-:-:S04]  /*1b10*/  DADD R30, R30, -1 ;  /* 0xbff000001e1e7429 */ /* 0x000fc80000000000 */
[----:B------:R-:W0:Y:S02]  /*1b20*/  MUFU.RCP64H R47, R35 ;  /* 0x00000023002f7308 */ /* 0x000e240000001800 */
[----:B0-----:R-:W-:-:S08]  /*1b30*/  DFMA R28, -R34, R46, 1 ;  /* 0x3ff00000221c742b */ /* 0x001fd0000000012e */
[----:B------:R-:W-:-:S08]  /*1b40*/  DFMA R28, R28, R28, R28 ;  /* 0x0000001c1c1c722b */ /* 0x000fd0000000001c */
[----:B------:R-:W-:-:S08]  /*1b50*/  DFMA R46, R46, R28, R46 ;  /* 0x0000001c2e2e722b */ /* 0x000fd0000000002e */
[----:B------:R-:W-:-:S08]  /*1b60*/  DMUL R28, R30, R46 ;  /* 0x0000002e1e1c7228 */ /* 0x000fd00000000000 */
[----:B------:R-:W-:-:S08]  /*1b70*/  DFMA R28, R30, R46, R28 ;  /* 0x0000002e1e1c722b */ /* 0x000fd0000000001c */
[----:B------:R-:W-:Y:S02]  /*1b80*/  DMUL R56, R28, R28 ;  /* 0x0000001c1c387228 */ /* 0x000fe40000000000 */
[----:B------:R-:W-:-:S06]  /*1b90*/  DADD R34, R30, -R28 ;  /* 0x000000001e227229 */ /* 0x000fcc000000081c */
[----:B------:R-:W-:Y:S01]  /*1ba0*/  DFMA R32, R56, UR12, R32 ;  /* 0x0000000c38207c2b */ /* 0x000fe20008000020 */
[----:B------:R-:W-:Y:S01]  /*1bb0*/  UMOV UR12, 0x75488a3f ;  /* 0x75488a3f000c7882 */ /* 0x000fe20000000000 */
[----:B------:R-:W-:Y:S01]  /*1bc0*/  UMOV UR13, 0x3ef3b20a ;  /* 0x3ef3b20a000d7882 */ /* 0x000fe20000000000 */
[----:B------:R-:W-:-:S05]  /*1bd0*/  DADD R34, R34, R34 ;  /* 0x0000000022227229 */ /* 0x000fca0000000022 */
[----:B------:R-:W-:Y:S01]  /*1be0*/  DFMA R54, R56, R32, UR12 ;  /* 0x0000000c38367e2b */ /* 0x000fe20008000020 */
[----:B------:R-:W-:Y:S01]  /*1bf0*/  UMOV UR12, 0xe4faecd5 ;  /* 0xe4faecd5000c7882 */ /* 0x000fe20000000000 */
[----:B------:R-:W-:Y:S01]  /*1c00*/  UMOV UR13, 0x3f1745cd ;  /* 0x3f1745cd000d7882 */ /* 0x000fe20000000000 */
[----:B------:R-:W-:-:S05]  /*1c10*/  DFMA R34, R30, -R28, R34 ;  /* 0x8000001c1e22722b */ /* 0x000fca0000000022 */
[----:B------:R-:W-:Y:S01]  /*1c20*/  DFMA R54, R56, R54, UR12 ;  /* 0x0000000c38367e2b */ /* 0x000fe20008000036 */
[----:B------:R-:W-:Y:S01]  /*1c30*/  UMOV UR12, 0x258a578b ;  /* 0x258a578b000c7882 */ /* 0x000fe20000000000 */
[----:B------:R-:W-:Y:S01]  /*1c40*/  UMOV UR13, 0x3f3c71c7 ;  /* 0x3f3c71c7000d7882 */ /* 0x000fe20000000000 */
[----:B------:R-:W-:Y:S02]  /*1c50*/  DMUL R34, R46, R34 ;  /* 0x000000222e227228 */ /* 0x000fe40000000000 */
[----:B------:R-:W-:-:S03]  /*1c60*/  DMUL R46, R28, R28 ;  /* 0x0000001c1c2e7228 */ /* 0x000fc60000000000 */
[----:B------:R-:W-:Y:S01]  /*1c70*/  DFMA R54, R56, R54, UR12 ;  /* 0x0000000c38367e2b */ /* 0x000fe20008000036 */
[----:B------:R-:W-:Y:S01]  /*1c80*/  UMOV UR12, 0x9242b910 ;  /* 0x9242b910000c7882 */ /* 0x000fe20000000000 */
[----:B------:R-:W-:-:S03]  /*1c90*/  UMOV UR13, 0x3f624924 ;  /* 0x3f624924000d7882 */ /* 0x000fc60000000000 */
[----:B------:R-:W-:Y:S02]  /*1ca0*/  VIADD R53, R35, 0x100000 ;  /* 0x0010000023357836 */ /* 0x000fe40000000000 */
[----:B------:R-:W-:Y:S01]  /*1cb0*/  IMAD.MOV.U32 R52, RZ, RZ, R34 ;  /* 0x000000ffff347224 */ /* 0x000fe200078e0022 */
[----:B------:R-:W-:Y:S01]  /*1cc0*/  DFMA R54, R56, R54, UR12 ;  /* 0x0000000c38367e2b */ /* 0x000fe20008000036 */
[----:B------:R-:W-:Y:S01]  /*1cd0*/  UMOV UR12, 0x99999dfb ;  /* 0x99999dfb000c7882 */ /* 0x000fe20000000000 */
[----:B------:R-:W-:-:S06]  /*1ce0*/  UMOV UR13, 0x3f899999 ;  /* 0x3f899999000d7882 */ /* 0x000fcc0000000000 */
[----:B------:R-:W-:Y:S01]  /*1cf0*/  DFMA R54, R56, R54, UR12 ;  /* 0x0000000c38367e2b */ /* 0x000fe20008000036 */
[----:B------:R-:W-:Y:S01]  /*1d00*/  UMOV UR12, 0x55555555 ;  /* 0x55555555000c7882 */ /* 0x000fe20000000000 */
[----:B------:R-:W-:-:S06]  /*1d10*/  UMOV UR13, 0x3fb55555 ;  /* 0x3fb55555000d7882 */ /* 0x000fcc0000000000 */
[----:B------:R-:W-:-:S08]  /*1d20*/  DFMA R30, R56, R54, UR12 ;  /* 0x0000000c381e7e2b */ /* 0x000fd00008000036 */
[----:B------:R-:W-:Y:S01]  /*1d30*/  DADD R32, -R30, UR12 ;  /* 0x0000000c1e207e29 */ /* 0x000fe20008000100 */
[----:B------:R-:W-:Y:S01]  /*1d40*/  UMOV UR12, 0xb9e7b0 ;  /* 0x00b9e7b0000c7882 */ /* 0x000fe20000000000 */
[----:B------:R-:W-:-:S06]  /*1d50*/  UMOV UR13, 0x3c46a4cb ;  /* 0x3c46a4cb000d7882 */ /* 0x000fcc0000000000 */
[----:B------:R-:W-:Y:S02]  /*1d60*/  DFMA R32, R56, R54, R32 ;  /* 0x000000363820722b */ /* 0x000fe40000000020 */
[----:B------:R-:W-:-:S06]  /*1d70*/  DFMA R54, R28, R28, -R46 ;  /* 0x0000001c1c36722b */ /* 0x000fcc000000082e */
[----:B------:R-:W-:Y:S01]  /*1d80*/  DADD R32, R32, -UR12 ;  /* 0x8000000c20207e29 */ /* 0x000fe20008000000 */
[----:B------:R-:W-:Y:S01]  /*1d90*/  UMOV UR12, 0x80000000 ;  /* 0x80000000000c7882 */ /* 0x000fe20000000000 */
[C---:B------:R-:W-:Y:S01]  /*1da0*/  DFMA R52, R28.reuse, R52, R54 ;  /* 0x000000341c34722b */ /* 0x040fe20000000036 */
[----:B------:R-:W-:Y:S01]  /*1db0*/  UMOV UR13, 0x43300000 ;  /* 0x43300000000d7882 */ /* 0x000fe20000000000 */
[----:B------:R-:W-:-:S08]  /*1dc0*/  DMUL R54, R28, R46 ;  /* 0x0000002e1c367228 */ /* 0x000fd00000000000 */
[----:B------:R-:W-:-:S08]  /*1dd0*/  DFMA R56, R28, R46, -R54 ;  /* 0x0000002e1c38722b */ /* 0x000fd00000000836 */
[----:B------:R-:W-:Y:S02]  /*1de0*/  DFMA R56, R34, R46, R56 ;  /* 0x0000002e2238722b */ /* 0x000fe40000000038 */
[----:B------:R-:W-:-:S06]  /*1df0*/  DADD R46, R30, R32 ;  /* 0x000000001e2e7229 */ /* 0x000fcc0000000020 */
[----:B------:R-:W-:Y:S02]  /*1e00*/  DFMA R52, R28, R52, R56 ;  /* 0x000000341c34722b */ /* 0x000fe40000000038 */
[----:B------:R-:W-:-:S08]  /*1e10*/  DADD R56, R30, -R46 ;  /* 0x000000001e387229 */ /* 0x000fd0000000082e */
[----:B------:R-:W-:Y:S02]  /*1e20*/  DADD R56, R32, R56 ;  /* 0x0000000020387229 */ /* 0x000fe40000000038 */
[----:B------:R-:W-:-:S08]  /*1e30*/  DMUL R32, R46, R54 ;  /* 0x000000362e207228 */ /* 0x000fd00000000000 */
[----:B------:R-:W-:-:S08]  /*1e40*/  DFMA R30, R46, R54, -R32 ;  /* 0x000000362e1e722b */ /* 0x000fd00000000820 */
[----:B------:R-:W-:-:S08]  /*1e50*/  DFMA R30, R46, R52, R30 ;  /* 0x000000342e1e722b */ /* 0x000fd0000000001e */
[----:B------:R-:W-:-:S08]  /*1e60*/  DFMA R56, R56, R54, R30 ;  /* 0x000000363838722b */ /* 0x000fd0000000001e */
[----:B------:R-:W-:-:S08]  /*1e70*/  DADD R46, R32, R56 ;  /* 0x00000000202e7229 */ /* 0x000fd00000000038 */
[--C-:B------:R-:W-:Y:S02]  /*1e80*/  DADD R30, R28, R46.reuse ;  /* 0x000000001c1e7229 */ /* 0x100fe4000000002e */
[----:B------:R-:W-:-:S06]  /*1e90*/  DADD R32, R32, -R46 ;  /* 0x0000000020207229 */ /* 0x000fcc000000082e */
[----:B------:R-:W-:Y:S02]  /*1ea0*/  DADD R28, R28, -R30 ;  /* 0x000000001c1c7229 */ /* 0x000fe4000000081e */
[----:B------:R-:W-:-:S06]  /*1eb0*/  DADD R32, R56, R32 ;  /* 0x0000000038207229 */ /* 0x000fcc0000000020 */
[----:B------:R-:W-:-:S08]  /*1ec0*/  DADD R28, R46, R28 ;  /* 0x000000002e1c7229 */ /* 0x000fd0000000001c */
[----:B------:R-:W-:Y:S01]  /*1ed0*/  DADD R28, R32, R28 ;  /* 0x00000000201c7229 */ /* 0x000fe2000000001c */
[C---:B------:R-:W-:Y:S02]  /*1ee0*/  VIADD R32, R60.reuse, 0xfffffc01 ;  /* 0xfffffc013c207836 */ /* 0x040fe40000000000 */
[----:B------:R-:W-:Y:S02]  /*1ef0*/  @P3 VIADD R32, R60, 0xfffffc02 ;  /* 0xfffffc023c203836 */ /* 0x000fe40000000000 */
[----:B------:R-:W-:-:S03]  /*1f00*/  IMAD.MOV.U32 R33, RZ, RZ, 0x43300000 ;  /* 0x43300000ff217424 */ /* 0x000fc600078e00ff */
[----:B------:R-:W-:Y:S01]  /*1f10*/  DADD R46, R34, R28 ;  /* 0x00000000222e7229 */ /* 0x000fe2000000001c */
[----:B------:R-:W-:-:S06]  /*1f20*/  LOP3.LUT R32, R32, 0x80000000, RZ, 0x3c, !PT ;  /* 0x8000000020207812 */ /* 0x000fcc00078e3cff */
[----:B------:R-:W-:Y:S01]  /*1f30*/  DADD R32, R32, -UR12 ;  /* 0x8000000c20207e29 */ /* 0x000fe20008000000 */
[----:B------:R-:W-:Y:S01]  /*1f40*/  UMOV UR12, 0xfefa39ef ;  /* 0xfefa39ef000c7882 */ /* 0x000fe20000000000 */
[----:B------:R-:W-:Y:S01]  /*1f50*/  DADD R34, R30, R46 ;  /* 0x000000001e227229 */ /* 0x000fe2000000002e */
[----:B------:R-:W-:-:S07]  /*1f60*/  UMOV UR13, 0x3fe62e42 ;  /* 0x3fe62e42000d7882 */ /* 0x000fce0000000000 */
[--C-:B------:R-:W-:Y:S02]  /*1f70*/  DFMA R28, R32, UR12, R34.reuse ;  /* 0x0000000c201c7c2b */ /* 0x100fe40008000022 */
[----:B------:R-:W-:-:S06]  /*1f80*/  DADD R52, R30, -R34 ;  /* 0x000000001e347229 */ /* 0x000fcc0000000822 */
[----:B------:R-:W-:Y:S02]  /*1f90*/  DFMA R30, R32, -UR12, R28 ;  /* 0x8000000c201e7c2b */ /* 0x000fe4000800001c */
[----:B------:R-:W-:-:S06]  /*1fa0*/  DADD R52, R46, R52 ;  /* 0x000000002e347229 */ /* 0x000fcc0000000034 */
[----:B------:R-:W-:-:S08]  /*1fb0*/  DADD R30, -R34, R30 ;  /* 0x00000000221e7229 */ /* 0x000fd0000000011e */
[----:B------:R-:W-:-:S08]  /*1fc0*/  DADD R30, R52, -R30 ;  /* 0x00000000341e7229 */ /* 0x000fd0000000081e */
[----:B------:R-:W-:Y:S01]  /*1fd0*/  DFMA R34, R32, UR14, R30 ;  /* 0x0000000e20227c2b */ /* 0x000fe2000800001e */
[----:B------:R-:W-:Y:S02]  /*1fe0*/  IMAD.MOV.U32 R33, RZ, RZ, R41 ;  /* 0x000000ffff217224 */ /* 0x000fe400078e0029 */
[----:B------:R-:W-:Y:S02]  /*1ff0*/  IMAD.MOV.U32 R32, RZ, RZ, R40 ;  /* 0x000000ffff207224 */ /* 0x000fe400078e0028 */
[C---:B------:R-:W-:Y:S01]  /*2000*/  IMAD.SHL.U32 R30, R33.reuse, 0x2, RZ ;  /* 0x00000002211e7824 */ /* 0x040fe200078e00ff */
[----:B------:R-:W-:-:S04]  /*2010*/  LOP3.LUT R47, R33, 0xff0fffff, RZ, 0xc0, !PT ;  /* 0xff0fffff212f7812 */ /* 0x000fc800078ec0ff */
[----:B------:R-:W-:Y:S01]  /*2020*/  ISETP.GT.U32.AND P1, PT, R30, -0x2000001, PT ;  /* 0xfdffffff1e00780c */ /* 0x000fe20003f24070 */
[----:B------:R-:W-:-:S03]  /*2030*/  DADD R30, R28, R34 ;  /* 0x000000001c1e7229 */ /* 0x000fc60000000022 */
[----:B------:R-:W-:-:S05]  /*2040*/  SEL R33, R47, R33, P1 ;  /* 0x000000212f217207 */ /* 0x000fca0000800000 */
[----:B------:R-:W-:Y:S02]  /*2050*/  DADD R28, R28, -R30 ;  /* 0x000000001c1c7229 */ /* 0x000fe4000000081e */
[----:B------:R-:W-:-:S06]  /*2060*/  DMUL R52, R30, R32 ;  /* 0x000000201e347228 */ /* 0x000fcc0000000000 */
[----:B------:R-:W-:Y:S02]  /*2070*/  DADD R28, R34, R28 ;  /* 0x00000000221c7229 */ /* 0x000fe4000000001c */
[----:B------:R-:W-:-:S08]  /*2080*/  DFMA R30, R30, R32, -R52 ;  /* 0x000000201e1e722b */ /* 0x000fd00000000834 */
[----:B------:R-:W-:Y:S01]  /*2090*/  DFMA R32, R28, R32, R30 ;  /* 0x000000201c20722b */ /* 0x000fe2000000001e */
[----:B------:R-:W-:Y:S02]  /*20a0*/  IMAD.MOV.U32 R28, RZ, RZ, 0x652b82fe ;  /* 0x652b82feff1c7424 */ /* 0x000fe400078e00ff */
[----:B------:R-:W-:-:S05]  /*20b0*/  IMAD.MOV.U32 R29, RZ, RZ, 0x3ff71547 ;  /* 0x3ff71547ff1d7424 */ /* 0x000fca00078e00ff */
[----:B------:R-:W-:-:S08]  /*20c0*/  DADD R30, R52, R32 ;  /* 0x00000000341e7229 */ /* 0x000fd00000000020 */
[----:B------:R-:W-:Y:S02]  /*20d0*/  DFMA R28, R30, R28, 6.75539944105574400000e+15 ;  /* 0x433800001e1c742b */ /* 0x000fe4000000001c */
[----:B------:R-:W-:Y:S01]  /*20e0*/  FSETP.GEU.AND P1, PT, |R31|, 4.1917929649353027344, PT ;  /* 0x4086232b1f00780b */ /* 0x000fe20003f2e200 */
[----:B------:R-:W-:-:S05]  /*20f0*/  DADD R52, R52, -R30 ;  /* 0x0000000034347229 */ /* 0x000fca000000081e */
[----:B------:R-:W-:-:S03]  /*2100*/  DADD R46, R28, -6.75539944105574400000e+15 ;  /* 0xc33800001c2e7429 */ /* 0x000fc60000000000 */
[----:B------:R-:W-:-:S05]  /*2110*/  DADD R32, R32, R52 ;  /* 0x0000000020207229 */ /* 0x000fca0000000034 */
[----:B------:R-:W-:Y:S01]  /*2120*/  DFMA R34, R46, -UR12, R30 ;  /* 0x8000000c2e227c2b */ /* 0x000fe2000800001e */
[----:B------:R-:W-:Y:S01]  /*2130*/  UMOV UR12, 0x3b39803f ;  /* 0x3b39803f000c7882 */ /* 0x000fe20000000000 */
[----:B------:R-:W-:-:S06]  /*2140*/  UMOV UR13, 0x3c7abc9e ;  /* 0x3c7abc9e000d7882 */ /* 0x000fcc0000000000 */
[----:B------:R-:W-:Y:S01]  /*2150*/  DFMA R34, R46, -UR12, R34 ;  /* 0x8000000c2e227c2b */ /* 0x000fe20008000022 */
[----:B------:R-:W-:Y:S01]  /*2160*/  UMOV UR12, 0x69ce2bdf ;  /* 0x69ce2bdf000c7882 */ /* 0x000fe20000000000 */
[----:B------:R-:W-:Y:S01]  /*2170*/  IMAD.MOV.U32 R46, RZ, RZ, -0x35dec16 ;  /* 0xfca213eaff2e7424 */ /* 0x000fe200078e00ff */
[----:B------:R-:W-:Y:S01]  /*2180*/  UMOV UR13, 0x3e5ade15 ;  /* 0x3e5ade15000d7882 */ /* 0x000fe20000000000 */
[----:B------:R-:W-:-:S06]  /*2190*/  IMAD.MOV.U32 R47, RZ, RZ, 0x3e928af3 ;  /* 0x3e928af3ff2f7424 */ /* 0x000fcc00078e00ff */
[----:B------:R-:W-:Y:S01]  /*21a0*/  DFMA R46, R34, UR12, R46 ;  /* 0x0000000c222e7c2b */ /* 0x000fe2000800002e */
[----:B------:R-:W-:Y:S01]  /*21b0*/  UMOV UR12, 0x62401315 ;  /* 0x62401315000c7882 */ /* 0x000fe20000000000 */
[----:B------:R-:W-:-:S06]  /*21c0*/  UMOV UR13, 0x3ec71dee ;  /* 0x3ec71dee000d7882 */ /* 0x000fcc0000000000 */
[----:B------:R-:W-:Y:S01]  /*21d0*/  DFMA R46, R34, R46, UR12 ;  /* 0x0000000c222e7e2b */ /* 0x000fe2000800002e */
        /* <DEDUP_REMOVED lines=20> */
[----:B------:R-:W-:-:S08]  /*2320*/  DFMA R46, R34, R46, UR12 ;  /* 0x0000000c222e7e2b */ /* 0x000fd0000800002e */
[----:B------:R-:W-:-:S08]  /*2330*/  DFMA R46, R34, R46, 1 ;  /* 0x3ff00000222e742b */ /* 0x000fd0000000002e */
[----:B------:R-:W-:-:S10]  /*2340*/  DFMA R46, R34, R46, 1 ;  /* 0x3ff00000222e742b */ /* 0x000fd4000000002e */
[----:B------:R-:W-:Y:S02]  /*2350*/  IMAD R35, R28, 0x100000, R47 ;  /* 0x001000001c237824 */ /* 0x000fe400078e022f */
[----:B------:R-:W-:Y:S01]  /*2360*/  IMAD.MOV.U32 R34, RZ, RZ, R46 ;  /* 0x000000ffff227224 */ /* 0x000fe200078e002e */
[----:B------:R-:W-:Y:S06]  /*2370*/  @!P1 BRA `(.L_x_20) ;  /* 0x0000000000309947 */ /* 0x000fec0003800000 */
[----:B------:R-:W-:Y:S01]  /*2380*/  FSETP.GEU.AND P3, PT, |R31|, 4.2275390625, PT ;  /* 0x408748001f00780b */ /* 0x000fe20003f6e200 */
[C---:B------:R-:W-:Y:S02]  /*2390*/  DADD R34, R30.reuse, +INF ;  /* 0x7ff000001e227429 */ /* 0x040fe40000000000 */
[----:B------:R-:W-:-:S08]  /*23a0*/  DSETP.GEU.AND P1, PT, R30, RZ, PT ;  /* 0x000000ff1e00722a */ /* 0x000fd00003f2e000 */
[----:B------:R-:W-:Y:S02]  /*23b0*/  FSEL R34, R34, RZ, P1 ;  /* 0x000000ff22227208 */ /* 0x000fe40000800000 */
[----:B------:R-:W-:Y:S02]  /*23c0*/  @!P3 LEA.HI R29, R28, R28, RZ, 0x1 ;  /* 0x0000001c1c1db211 */ /* 0x000fe400078f08ff */
[----:B------:R-:W-:Y:S02]  /*23d0*/  FSEL R35, R35, RZ, P1 ;  /* 0x000000ff23237208 */ /* 0x000fe40000800000 */
[----:B------:R-:W-:-:S05]  /*23e0*/  @!P3 SHF.R.S32.HI R29, RZ, 0x1, R29 ;  /* 0x00000001ff1db819 */ /* 0x000fca000001141d */
[----:B------:R-:W-:Y:S02]  /*23f0*/  @!P3 IMAD.IADD R28, R28, 0x1, -R29 ;  /* 0x000000011c1cb824 */ /* 0x000fe400078e0a1d */
[----:B------:R-:W-:-:S03]  /*2400*/  @!P3 IMAD R47, R29, 0x100000, R47 ;  /* 0x001000001d2fb824 */ /* 0x000fc600078e022f */
[----:B------:R-:W-:Y:S01]  /*2410*/  @!P3 LEA R29, R28, 0x3ff00000, 0x14 ;  /* 0x3ff000001c1db811 */ /* 0x000fe200078ea0ff */
[----:B------:R-:W-:-:S06]  /*2420*/  @!P3 IMAD.MOV.U32 R28, RZ, RZ, RZ ;  /* 0x000000ffff1cb224 */ /* 0x000fcc00078e00ff */
[----:B------:R-:W-:-:S11]  /*2430*/  @!P3 DMUL R34, R46, R28 ;  /* 0x0000001c2e22b228 */ /* 0x000fd60000000000 */
.L_x_20:
[----:B------:R-:W-:Y:S01]  /*2440*/  DFMA R32, R32, R34, R34 ;  /* 0x000000222020722b */ /* 0x000fe20000000022 */
[----:B------:R-:W-:Y:S01]  /*2450*/  IMAD.MOV.U32 R28, RZ, RZ, R58 ;  /* 0x000000ffff1c7224 */ /* 0x000fe200078e003a */
[----:B------:R-:W-:Y:S01]  /*2460*/  DSETP.NEU.AND P1, PT, |R34|, +INF , PT ;  /* 0x7ff000002200742a */ /* 0x000fe20003f2d200 */
[----:B------:R-:W-:-:S07]  /*2470*/  IMAD.MOV.U32 R29, RZ, RZ, 0x0 ;  /* 0x00000000ff1d7424 */ /* 0x000fce00078e00ff */
[----:B------:R-:W-:Y:S02]  /*2480*/  FSEL R47, R34, R32, !P1 ;  /* 0x00000020222f7208 */ /* 0x000fe40004800000 */
[----:B------:R-:W-:Y:S01]  /*2490*/  FSEL R32, R35, R33, !P1 ;  /* 0x0000002123207208 */ /* 0x000fe20004800000 */
[----:B------:R-:W-:Y:S06]  /*24a0*/  RET.REL.NODEC R28 `(_Z27fBm_fourier_spectrum_kernelPA2_d4dim3S1_S1_dP17curandStateXORWOWS3_) ;  /* 0xffffffd81cd47950 */ /* 0x000fec0003c3ffff */
        .type           $_Z27fBm_fourier_spectrum_kernelPA2_d4dim3S1_S1_dP17curandStateXORWOWS3_$__internal_trig_reduction_slowpathd,@function
        .size           $_Z27fBm_fourier_spectrum_kernelPA2_d4dim3S1_S1_dP17curandStateXORWOWS3_$__internal_trig_reduction_slowpathd,(.L_x_48 - $_Z27fBm_fourier_spectrum_kernelPA2_d4dim3S1_S1_dP17curandStateXORWOWS3_$__internal_trig_reduction_slowpathd)
$_Z27fBm_fourier_spectrum_kernelPA2_d4dim3S1_S1_dP17curandStateXORWOWS3_$__internal_trig_reduction_slowpathd:
[--C-:B------:R-:W-:Y:S01]  /*24b0*/  SHF.R.U32.HI R34, RZ, 0x14, R35.reuse ;  /* 0x00000014ff227819 */ /* 0x100fe20000011623 */
[----:B------:R-:W-:Y:S02]  /*24c0*/  IMAD.MOV.U32 R29, RZ, RZ, R35 ;  /* 0x000000ffff1d7224 */ /* 0x000fe400078e0023 */
[----:B------:R-:W-:Y:S01]  /*24d0*/  IMAD.MOV.U32 R24, RZ, RZ, RZ ;  /* 0x000000ffff187224 */ /* 0x000fe200078e00ff */
[----:B------:R-:W-:-:S04]  /*24e0*/  LOP3.LUT R25, R34, 0x7ff, RZ, 0xc0, !PT ;  /* 0x000007ff22197812 */ /* 0x000fc800078ec0ff */
[----:B------:R-:W-:-:S13]  /*24f0*/  ISETP.NE.AND P0, PT, R25, 0x7ff, PT ;  /* 0x000007ff1900780c */ /* 0x000fda0003f05270 */
[----:B------:R-:W-:Y:S05]  /*2500*/  @!P0 BRA `(.L_x_21) ;  /* 0x0000000800508947 */ /* 0x000fea0003800000 */
[----:B------:R-:W-:Y:S01]  /*2510*/  VIADD R24, R25, 0xfffffc00 ;  /* 0xfffffc0019187836 */ /* 0x000fe20000000000 */
[----:B------:R-:W-:Y:S01]  /*2520*/  BSSY.RECONVERGENT B2, `(.L_x_22) ;  /* 0x000002e000027945 */ /* 0x000fe20003800200 */
[----:B------:R-:W-:-:S03]  /*2530*/  CS2R R26, SRZ ;  /* 0x00000000001a7805 */ /* 0x000fc6000001ff00 */
[----:B------:R-:W-:Y:S02]  /*2540*/  SHF.R.U32.HI R49, RZ, 0x6, R24 ;  /* 0x00000006ff317819 */ /* 0x000fe40000011618 */
[----:B------:R-:W-:Y:S02]  /*2550*/  ISETP.GE.U32.AND P0, PT, R24, 0x80, PT ;  /* 0x000000801800780c */ /* 0x000fe40003f06070 */
[C---:B------:R-:W-:Y:S02]  /*2560*/  IADD3 R32, PT, PT, -R49.reuse, 0x13, RZ ;  /* 0x0000001331207810 */ /* 0x040fe40007ffe1ff */
[----:B------:R-:W-:Y:S02]  /*2570*/  IADD3 R31, PT, PT, -R49, 0xf, RZ ;  /* 0x0000000f311f7810 */ /* 0x000fe40007ffe1ff */
[----:B------:R-:W-:-:S04]  /*2580*/  SEL R32, R32, 0x12, P0 ;  /* 0x0000001220207807 */ /* 0x000fc80000000000 */
[----:B------:R-:W-:-:S13]  /*2590*/  ISETP.GE.AND P0, PT, R31, R32, PT ;  /* 0x000000201f00720c */ /* 0x000fda0003f06270 */
[----:B------:R-:W-:Y:S05]  /*25a0*/  @P0 BRA `(.L_x_23) ;  /* 0x0000000000940947 */ /* 0x000fea0003800000 */
[----:B------:R-:W0:Y:S01]  /*25b0*/  LDC.64 R24, c[0x0][0x358] ;  /* 0x0000d600ff187b82 */ /* 0x000e220000000a00 */
[C---:B------:R-:W-:Y:S01]  /*25c0*/  SHF.L.U64.HI R57, R28.reuse, 0xb, R29 ;  /* 0x0000000b1c397819 */ /* 0x040fe2000001021d */
[----:B------:R-:W-:Y:S01]  /*25d0*/  BSSY.RECONVERGENT B3, `(.L_x_24) ;  /* 0x0000021000037945 */ /* 0x000fe20003800200 */
[----:B------:R-:W-:Y:S01]  /*25e0*/  IADD3 R30, PT, PT, RZ, -R49, -R32 ;  /* 0x80000031ff1e7210 */ /* 0x000fe20007ffe820 */
[----:B------:R-:W-:Y:S01]  /*25f0*/  IMAD.SHL.U32 R33, R28, 0x800, RZ ;  /* 0x000008001c217824 */ /* 0x000fe200078e00ff */
[----:B------:R-:W-:Y:S01]  /*2600*/  LOP3.LUT R57, R57, 0x80000000, RZ, 0xfc, !PT ;  /* 0x8000000039397812 */ /* 0x000fe200078efcff */
[----:B------:R-:W-:Y:S01]  /*2610*/  IMAD.MOV.U32 R49, RZ, RZ, RZ ;  /* 0x000000ffff317224 */ /* 0x000fe200078e00ff */
[----:B------:R-:W-:-:S07]  /*2620*/  CS2R R26, SRZ ;  /* 0x00000000001a7805 */ /* 0x000fce000001ff00 */
.L_x_25:
[----:B------:R-:W1:Y:S01]  /*2630*/  LDC.64 R28, c[0x4][0x40] ;  /* 0x01001000ff1c7b82 */ /* 0x000e620000000a00 */
[----:B0-----:R-:W-:Y:S02]  /*2640*/  R2UR UR12, R24 ;  /* 0x00000000180c72ca */ /* 0x001fe400000e0000 */
[----:B------:R-:W-:Y:S01]  /*2650*/  R2UR UR13, R25 ;  /* 0x00000000190d72ca */ /* 0x000fe200000e0000 */
[----:B-1----:R-:W-:-:S12]  /*2660*/  IMAD.WIDE R28, R31, 0x8, R28 ;  /* 0x000000081f1c7825 */ /* 0x002fd800078e021c */
[----:B------:R-:W2:Y:S01]  /*2670*/  LDG.E.64.CONSTANT R28, desc[UR12][R28.64] ;  /* 0x0000000c1c1c7981 */ /* 0x000ea2000c1e9b00 */
[----:B------:R-:W-:Y:S02]  /*2680*/  VIADD R30, R30, 0x1 ;  /* 0x000000011e1e7836 */ /* 0x000fe40000000000 */
[----:B------:R-:W-:Y:S02]  /*2690*/  VIADD R31, R31, 0x1 ;  /* 0x000000011f1f7836 */ /* 0x000fe40000000000 */
[----:B--2---:R-:W-:-:S04]  /*26a0*/  IMAD.WIDE.U32 R26, P4, R28, R33, R26 ;  /* 0x000000211c1a7225 */ /* 0x004fc8000788001a */
[----:B------:R-:W-:Y:S02]  /*26b0*/  IMAD R59, R28, R57, RZ ;  /* 0x000000391c3b7224 */ /* 0x000fe400078e02ff */
[CC--:B------:R-:W-:Y:S02]  /*26c0*/  IMAD R58, R29.reuse, R33.reuse, RZ ;  /* 0x000000211d3a7224 */ /* 0x0c0fe400078e02ff */
[----:B------:R-:W-:Y:S01]  /*26d0*/  IMAD.HI.U32 R61, R29, R33, RZ ;  /* 0x000000211d3d7227 */ /* 0x000fe200078e00ff */
[----:B------:R-:W-:-:S03]  /*26e0*/  IADD3 R27, P0, PT, R59, R27, RZ ;  /* 0x0000001b3b1b7210 */ /* 0x000fc60007f1e0ff */
[----:B------:R-:W-:Y:S01]  /*26f0*/  IMAD R59, R49, 0x8, R1 ;  /* 0x00000008313b7824 */ /* 0x000fe200078e0201 */
[----:B------:R-:W-:Y:S01]  /*2700*/  IADD3 R27, P1, PT, R58, R27, RZ ;  /* 0x0000001b3a1b7210 */ /* 0x000fe20007f3e0ff */
[----:B------:R-:W-:-:S04]  /*2710*/  IMAD.HI.U32 R58, R28, R57, RZ ;  /* 0x000000391c3a7227 */ /* 0x000fc800078e00ff */
[----:B------:R-:W-:Y:S01]  /*2720*/  IMAD.X R28, RZ, RZ, R58, P4 ;  /* 0x000000ffff1c7224 */ /* 0x000fe200020e063a */
[----:B------:R0:W-:Y:S01]  /*2730*/  STL.64 [R59], R26 ;  /* 0x0000001a3b007387 */ /* 0x0001e20000100a00 */
[----:B------:R-:W-:-:S03]  /*2740*/  IMAD.HI.U32 R58, R29, R57, RZ ;  /* 0x000000391d3a7227 */ /* 0x000fc600078e00ff */
[----:B------:R-:W-:Y:S01]  /*2750*/  IADD3.X R28, P0, PT, R61, R28, RZ, P0, !PT ;  /* 0x0000001c3d1c7210 */ /* 0x000fe2000071e4ff */
[----:B------:R-:W-:Y:S02]  /*2760*/  IMAD R61, R29, R57, RZ ;  /* 0x000000391d3d7224 */ /* 0x000fe400078e02ff */
[----:B------:R-:W-:-:S03]  /*2770*/  VIADD R49, R49, 0x1 ;  /* 0x0000000131317836 */ /* 0x000fc60000000000 */
[----:B------:R-:W-:Y:S01]  /*2780*/  IADD3.X R29, P1, PT, R61, R28, RZ, P1, !PT ;  /* 0x0000001c3d1d7210 */ /* 0x000fe20000f3e4ff */
[----:B------:R-:W-:Y:S01]  /*2790*/  IMAD.X R28, RZ, RZ, R58, P0 ;  /* 0x000000ffff1c7224 */ /* 0x000fe200000e063a */
[----:B------:R-:W-:-:S03]  /*27a0*/  ISETP.NE.AND P0, PT, R30, -0xf, PT ;  /* 0xfffffff11e00780c */ /* 0x000fc60003f05270 */
[----:B0-----:R-:W-:Y:S02]  /*27b0*/  IMAD.X R27, RZ, RZ, R28, P1 ;  /* 0x000000ffff1b7224 */ /* 0x001fe400008e061c */
[----:B------:R-:W-:-:S08]  /*27c0*/  IMAD.MOV.U32 R26, RZ, RZ, R29 ;  /* 0x000000ffff1a7224 */ /* 0x000fd000078e001d */
[----:B------:R-:W-:Y:S05]  /*27d0*/  @P0 BRA `(.L_x_25) ;  /* 0xfffffffc00940947 */ /* 0x000fea000383ffff */
[----:B------:R-:W-:Y:S05]  /*27e0*/  BSYNC.RECONVERGENT B3 ;  /* 0x0000000000037941 */ /* 0x000fea0003800200 */
.L_x_24:
[----:B------:R-:W-:-:S07]  /*27f0*/  IMAD.MOV.U32 R31, RZ, RZ, R32 ;  /* 0x000000ffff1f7224 */ /* 0x000fce00078e0020 */
.L_x_23:
[----:B------:R-:W-:Y:S05]  /*2800*/  BSYNC.RECONVERGENT B2 ;  /* 0x0000000000027941 */ /* 0x000fea0003800200 */
.L_x_22:
[C---:B------:R-:W-:Y:S02]  /*2810*/  LOP3.LUT R24, R34.reuse, 0x7ff, RZ, 0xc0, !PT ;  /* 0x000007ff22187812 */ /* 0x040fe400078ec0ff */
[----:B------:R-:W-:-:S03]  /*2820*/  LOP3.LUT P0, R59, R34, 0x3f, RZ, 0xc0, !PT ;  /* 0x0000003f223b7812 */ /* 0x000fc6000780c0ff */
[----:B------:R-:W-:-:S05]  /*2830*/  VIADD R24, R24, 0xfffffc00 ;  /* 0xfffffc0018187836 */ /* 0x000fca0000000000 */
[----:B------:R-:W-:-:S05]  /*2840*/  SHF.R.U32.HI R24, RZ, 0x6, R24 ;  /* 0x00000006ff187819 */ /* 0x000fca0000011618 */
[----:B------:R-:W-:-:S04]  /*2850*/  IMAD.IADD R24, R24, 0x1, R31 ;  /* 0x0000000118187824 */ /* 0x000fc800078e021f */
[----:B------:R-:W-:-:S05]  /*2860*/  IMAD.U32 R61, R24, 0x8, R1 ;  /* 0x00000008183d7824 */ /* 0x000fca00078e0001 */
[----:B------:R0:W-:Y:S04]  /*2870*/  STL.64 [R61+-0x78], R26 ;  /* 0xffff881a3d007387 */ /* 0x0001e80000100a00 */
[----:B------:R-:W2:Y:S04]  /*2880*/  @P0 LDL.64 R32, [R1+0x8] ;  /* 0x0000080001200983 */ /* 0x000ea80000100a00 */
[----:B------:R-:W3:Y:S04]  /*2890*/  LDL.64 R28, [R1+0x10] ;  /* 0x00001000011c7983 */ /* 0x000ee80000100a00 */
[----:B------:R-:W4:Y:S01]  /*28a0*/  LDL.64 R24, [R1+0x18] ;  /* 0x0000180001187983 */ /* 0x000f220000100a00 */
[----:B------:R-:W-:Y:S01]  /*28b0*/  @P0 LOP3.LUT R30, R59, 0x3f, RZ, 0x3c, !PT ;  /* 0x0000003f3b1e0812 */ /* 0x000fe200078e3cff */
[----:B------:R-:W-:Y:S01]  /*28c0*/  BSSY.RECONVERGENT B2, `(.L_x_26) ;  /* 0x0000034000027945 */ /* 0x000fe20003800200 */
[----:B--2---:R-:W-:-:S02]  /*28d0*/  @P0 SHF.R.U64 R31, R32, 0x1, R33 ;  /* 0x00000001201f0819 */ /* 0x004fc40000001221 */
[----:B------:R-:W-:Y:S02]  /*28e0*/  @P0 SHF.R.U32.HI R33, RZ, 0x1, R33 ;  /* 0x00000001ff210819 */ /* 0x000fe40000011621 */
[CC--:B---3--:R-:W-:Y:S02]  /*28f0*/  @P0 SHF.L.U32 R32, R28.reuse, R59.reuse, RZ ;  /* 0x0000003b1c200219 */ /* 0x0c8fe400000006ff */
[----:B------:R-:W-:Y:S02]  /*2900*/  @P0 SHF.R.U64 R31, R31, R30, R33 ;  /* 0x0000001e1f1f0219 */ /* 0x000fe40000001221 */
[C-C-:B------:R-:W-:Y:S02]  /*2910*/  @P0 SHF.R.U64 R57, R28.reuse, 0x1, R29.reuse ;  /* 0x000000011c390819 */ /* 0x140fe4000000121d */
[--C-:B------:R-:W-:Y:S02]  /*2920*/  @P0 SHF.L.U64.HI R49, R28, R59, R29.reuse ;  /* 0x0000003b1c310219 */ /* 0x100fe4000001021d */
[----:B0-----:R-:W-:-:S02]  /*2930*/  @P0 SHF.R.U32.HI R27, RZ, 0x1, R29 ;  /* 0x00000001ff1b0819 */ /* 0x001fc4000001161d */
[-C--:B------:R-:W-:Y:S02]  /*2940*/  @P0 SHF.R.U32.HI R26, RZ, R30.reuse, R33 ;  /* 0x0000001eff1a0219 */ /* 0x080fe40000011621 */
[----:B------:R-:W-:Y:S02]  /*2950*/  @P0 LOP3.LUT R28, R32, R31, RZ, 0xfc, !PT ;  /* 0x0000001f201c0212 */ /* 0x000fe400078efcff */
[-C--:B----4-:R-:W-:Y:S02]  /*2960*/  @P0 SHF.L.U32 R32, R24, R59.reuse, RZ ;  /* 0x0000003b18200219 */ /* 0x090fe400000006ff */
[----:B------:R-:W-:Y:S02]  /*2970*/  @P0 SHF.R.U64 R57, R57, R30, R27 ;  /* 0x0000001e39390219 */ /* 0x000fe4000000121b */
[----:B------:R-:W-:Y:S01]  /*2980*/  @P0 LOP3.LUT R29, R49, R26, RZ, 0xfc, !PT ;  /* 0x0000001a311d0212 */ /* 0x000fe200078efcff */
[----:B------:R-:W-:Y:S01]  /*2990*/  IMAD.SHL.U32 R26, R28, 0x4, RZ ;  /* 0x000000041c1a7824 */ /* 0x000fe200078e00ff */
[----:B------:R-:W-:-:S02]  /*29a0*/  @P0 SHF.L.U64.HI R34, R24, R59, R25 ;  /* 0x0000003b18220219 */ /* 0x000fc40000010219 */
[----:B------:R-:W-:Y:S02]  /*29b0*/  @P0 SHF.R.U32.HI R27, RZ, R30, R27 ;  /* 0x0000001eff1b0219 */ /* 0x000fe4000001161b */
[----:B------:R-:W-:Y:S02]  /*29c0*/  @P0 LOP3.LUT R24, R32, R57, RZ, 0xfc, !PT ;  /* 0x0000003920180212 */ /* 0x000fe400078efcff */
[----:B------:R-:W-:Y:S02]  /*29d0*/  SHF.L.U64.HI R28, R28, 0x2, R29 ;  /* 0x000000021c1c7819 */ /* 0x000fe4000001021d */
[----:B------:R-:W-:Y:S02]  /*29e0*/  @P0 LOP3.LUT R25, R34, R27, RZ, 0xfc, !PT ;  /* 0x0000001b22190212 */ /* 0x000fe400078efcff */
[----:B------:R-:W-:Y:S02]  /*29f0*/  SHF.L.W.U32.HI R29, R29, 0x2, R24 ;  /* 0x000000021d1d7819 */ /* 0x000fe40000010e18 */
[----:B------:R-:W-:-:S02]  /*2a00*/  IADD3 RZ, P0, PT, RZ, -R26, RZ ;  /* 0x8000001affff7210 */ /* 0x000fc40007f1e0ff */
[----:B------:R-:W-:Y:S02]  /*2a10*/  LOP3.LUT R27, RZ, R28, RZ, 0x33, !PT ;  /* 0x0000001cff1b7212 */ /* 0x000fe400078e33ff */
[----:B------:R-:W-:Y:S02]  /*2a20*/  SHF.L.W.U32.HI R24, R24, 0x2, R25 ;  /* 0x0000000218187819 */ /* 0x000fe40000010e19 */
[----:B------:R-:W-:Y:S02]  /*2a30*/  LOP3.LUT R30, RZ, R29, RZ, 0x33, !PT ;  /* 0x0000001dff1e7212 */ /* 0x000fe400078e33ff */
[----:B------:R-:W-:Y:S02]  /*2a40*/  IADD3.X R27, P0, PT, RZ, R27, RZ, P0, !PT ;  /* 0x0000001bff1b7210 */ /* 0x000fe4000071e4ff */
[----:B------:R-:W-:Y:S02]  /*2a50*/  LOP3.LUT R31, RZ, R24, RZ, 0x33, !PT ;  /* 0x00000018ff1f7212 */ /* 0x000fe400078e33ff */
[----:B------:R-:W-:-:S02]  /*2a60*/  IADD3.X R30, P1, PT, RZ, R30, RZ, P0, !PT ;  /* 0x0000001eff1e7210 */ /* 0x000fc4000073e4ff */
[----:B------:R-:W-:-:S03]  /*2a70*/  ISETP.GT.U32.AND P4, PT, R29, -0x1, PT ;  /* 0xffffffff1d00780c */ /* 0x000fc60003f84070 */
[----:B------:R-:W-:Y:S01]  /*2a80*/  IMAD.X R31, RZ, RZ, R31, P1 ;  /* 0x000000ffff1f7224 */ /* 0x000fe200008e061f */
[----:B------:R-:W-:-:S04]  /*2a90*/  ISETP.GT.AND.EX P0, PT, R24, -0x1, PT, P4 ;  /* 0xffffffff1800780c */ /* 0x000fc80003f04340 */
[----:B------:R-:W-:Y:S02]  /*2aa0*/  SEL R31, R24, R31, P0 ;  /* 0x0000001f181f7207 */ /* 0x000fe40000000000 */
[----:B------:R-:W-:Y:S02]  /*2ab0*/  SEL R32, R29, R30, P0 ;  /* 0x0000001e1d207207 */ /* 0x000fe40000000000 */
[----:B------:R-:W-:-:S04]  /*2ac0*/  ISETP.NE.U32.AND P1, PT, R31, RZ, PT ;  /* 0x000000ff1f00720c */ /* 0x000fc80003f25070 */
[----:B------:R-:W-:Y:S01]  /*2ad0*/  SEL R29, R32, R31, !P1 ;  /* 0x0000001f201d7207 */ /* 0x000fe20004800000 */
[----:B------:R-:W-:-:S05]  /*2ae0*/  @!P0 IMAD.MOV R26, RZ, RZ, -R26 ;  /* 0x000000ffff1a8224 */ /* 0x000fca00078e0a1a */
[----:B------:R-:W0:Y:S02]  /*2af0*/  FLO.U32 R29, R29 ;  /* 0x0000001d001d7300 */ /* 0x000e2400000e0000 */
[C---:B0-----:R-:W-:Y:S02]  /*2b00*/  IADD3 R33, PT, PT, -R29.reuse, 0x1f, RZ ;  /* 0x0000001f1d217810 */ /* 0x041fe40007ffe1ff */
[----:B------:R-:W-:-:S03]  /*2b10*/  IADD3 R30, PT, PT, -R29, 0x3f, RZ ;  /* 0x0000003f1d1e7810 */ /* 0x000fc60007ffe1ff */
[----:B------:R-:W-:Y:S01]  /*2b20*/  @P1 IMAD.MOV R30, RZ, RZ, R33 ;  /* 0x000000ffff1e1224 */ /* 0x000fe200078e0221 */
[----:B------:R-:W-:-:S04]  /*2b30*/  SEL R33, R28, R27, P0 ;  /* 0x0000001b1c217207 */ /* 0x000fc80000000000 */
[----:B------:R-:W-:-:S13]  /*2b40*/  ISETP.NE.AND P1, PT, R30, RZ, PT ;  /* 0x000000ff1e00720c */ /* 0x000fda0003f25270 */
[----:B------:R-:W-:Y:S05]  /*2b50*/  @!P1 BRA `(.L_x_27) ;  /* 0x0000000000289947 */ /* 0x000fea0003800000 */
[----:B------:R-:W-:Y:S02]  /*2b60*/  LOP3.LUT R27, R30, 0x3f, RZ, 0xc0, !PT ;  /* 0x0000003f1e1b7812 */ /* 0x000fe400078ec0ff */
[--C-:B------:R-:W-:Y:S02]  /*2b70*/  SHF.R.U64 R29, R26, 0x1, R33.reuse ;  /* 0x000000011a1d7819 */ /* 0x100fe40000001221 */
[----:B------:R-:W-:Y:S02]  /*2b80*/  SHF.R.U32.HI R33, RZ, 0x1, R33 ;  /* 0x00000001ff217819 */ /* 0x000fe40000011621 */
[----:B------:R-:W-:Y:S02]  /*2b90*/  LOP3.LUT R26, R30, 0x3f, RZ, 0xc, !PT ;  /* 0x0000003f1e1a7812 */ /* 0x000fe400078e0cff */
[CC--:B------:R-:W-:Y:S02]  /*2ba0*/  SHF.L.U64.HI R31, R32.reuse, R27.reuse, R31 ;  /* 0x0000001b201f7219 */ /* 0x0c0fe4000001021f */
[----:B------:R-:W-:-:S02]  /*2bb0*/  SHF.L.U32 R27, R32, R27, RZ ;  /* 0x0000001b201b7219 */ /* 0x000fc400000006ff */
[-CC-:B------:R-:W-:Y:S02]  /*2bc0*/  SHF.R.U64 R32, R29, R26.reuse, R33.reuse ;  /* 0x0000001a1d207219 */ /* 0x180fe40000001221 */
[----:B------:R-:W-:Y:S02]  /*2bd0*/  SHF.R.U32.HI R26, RZ, R26, R33 ;  /* 0x0000001aff1a7219 */ /* 0x000fe40000011621 */
[----:B------:R-:W-:Y:S02]  /*2be0*/  LOP3.LUT R32, R27, R32, RZ, 0xfc, !PT ;  /* 0x000000201b207212 */ /* 0x000fe400078efcff */
[----:B------:R-:W-:-:S07]  /*2bf0*/  LOP3.LUT R31, R31, R26, RZ, 0xfc, !PT ;  /* 0x0000001a1f1f7212 */ /* 0x000fce00078efcff */
.L_x_27:
[----:B------:R-:W-:Y:S05]  /*2c00*/  BSYNC.RECONVERGENT B2 ;  /* 0x0000000000027941 */ /* 0x000fea0003800200 */
.L_x_26:
[----:B------:R-:W-:-:S04]  /*2c10*/  IMAD.WIDE.U32 R28, R32, 0x2168c235, RZ ;  /* 0x2168c235201c7825 */ /* 0x000fc800078e00ff */
[----:B------:R-:W-:Y:S01]  /*2c20*/  IMAD.MOV.U32 R26, RZ, RZ, R29 ;  /* 0x000000ffff1a7224 */ /* 0x000fe200078e001d */
[----:B------:R-:W-:Y:S01]  /*2c30*/  IADD3 RZ, P1, PT, R28, R28, RZ ;  /* 0x0000001c1cff7210 */ /* 0x000fe20007f3e0ff */
[----:B------:R-:W-:Y:S02]  /*2c40*/  IMAD.MOV.U32 R27, RZ, RZ, RZ ;  /* 0x000000ffff1b7224 */ /* 0x000fe400078e00ff */
[----:B------:R-:W-:-:S04]  /*2c50*/  IMAD.HI.U32 R29, R31, -0x36f0255e, RZ ;  /* 0xc90fdaa21f1d7827 */ /* 0x000fc800078e00ff */
[----:B------:R-:W-:-:S04]  /*2c60*/  IMAD.WIDE.U32 R26, R32, -0x36f0255e, R26 ;  /* 0xc90fdaa2201a7825 */ /* 0x000fc800078e001a */
[----:B------:R-:W-:-:S04]  /*2c70*/  IMAD.WIDE.U32 R26, P4, R31, 0x2168c235, R26 ;  /* 0x2168c2351f1a7825 */ /* 0x000fc8000788001a */
[----:B------:R-:W-:Y:S01]  /*2c80*/  IMAD R31, R31, -0x36f0255e, RZ ;  /* 0xc90fdaa21f1f7824 */ /* 0x000fe200078e02ff */
[----:B------:R-:W-:Y:S01]  /*2c90*/  IADD3.X RZ, P1, PT, R26, R26, RZ, P1, !PT ;  /* 0x0000001a1aff7210 */ /* 0x000fe20000f3e4ff */
[----:B------:R-:W-:-:S03]  /*2ca0*/  IMAD.X R28, RZ, RZ, R29, P4 ;  /* 0x000000ffff1c7224 */ /* 0x000fc600020e061d */
[----:B------:R-:W-:-:S04]  /*2cb0*/  IADD3 R27, P4, PT, R31, R27, RZ ;  /* 0x0000001b1f1b7210 */ /* 0x000fc80007f9e0ff */
[C---:B------:R-:W-:Y:S01]  /*2cc0*/  ISETP.GT.U32.AND P5, PT, R27.reuse, RZ, PT ;  /* 0x000000ff1b00720c */ /* 0x040fe20003fa4070 */
[----:B------:R-:W-:Y:S01]  /*2cd0*/  IMAD.X R28, RZ, RZ, R28, P4 ;  /* 0x000000ffff1c7224 */ /* 0x000fe200020e061c */
[----:B------:R-:W-:-:S04]  /*2ce0*/  IADD3.X R26, P4, PT, R27, R27, RZ, P1, !PT ;  /* 0x0000001b1b1a7210 */ /* 0x000fc80000f9e4ff */
[C---:B------:R-:W-:Y:S01]  /*2cf0*/  ISETP.GT.AND.EX P1, PT, R28.reuse, RZ, PT, P5 ;  /* 0x000000ff1c00720c */ /* 0x040fe20003f24350 */
[----:B------:R-:W-:-:S03]  /*2d00*/  IMAD.X R29, R28, 0x1, R28, P4 ;  /* 0x000000011c1d7824 */ /* 0x000fc600020e061c */
[----:B------:R-:W-:Y:S02]  /*2d10*/  SEL R26, R26, R27, P1 ;  /* 0x0000001b1a1a7207 */ /* 0x000fe40000800000 */
[----:B------:R-:W-:Y:S02]  /*2d20*/  SEL R27, R29, R28, P1 ;  /* 0x0000001c1d1b7207 */ /* 0x000fe40000800000 */
[----:B------:R-:W-:Y:S02]  /*2d30*/  IADD3 R28, P4, PT, R26, 0x1, RZ ;  /* 0x000000011a1c7810 */ /* 0x000fe40007f9e0ff */
[----:B------:R-:W-:Y:S02]  /*2d40*/  SEL R29, RZ, 0xffffffff, !P1 ;  /* 0xffffffffff1d7807 */ /* 0x000fe40004800000 */
[----:B------:R-:W-:Y:S01]  /*2d50*/  LOP3.LUT P1, R26, R35, 0x80000000, RZ, 0xc0, !PT ;  /* 0x80000000231a7812 */ /* 0x000fe2000782c0ff */
[----:B------:R-:W-:Y:S02]  /*2d60*/  IMAD.X R27, RZ, RZ, R27, P4 ;  /* 0x000000ffff1b7224 */ /* 0x000fe400020e061b */
[----:B------:R-:W-:Y:S01]  /*2d70*/  IMAD.IADD R30, R29, 0x1, -R30 ;  /* 0x000000011d1e7824 */ /* 0x000fe200078e0a1e */
[----:B------:R-:W-:-:S02]  /*2d80*/  SHF.R.U32.HI R29, RZ, 0x1e, R25 ;  /* 0x0000001eff1d7819 */ /* 0x000fc40000011619 */
[----:B------:R-:W-:Y:S01]  /*2d90*/  SHF.R.U64 R28, R28, 0xa, R27 ;  /* 0x0000000a1c1c7819 */ /* 0x000fe2000000121b */
[----:B------:R-:W-:Y:S01]  /*2da0*/  IMAD.SHL.U32 R25, R30, 0x100000, RZ ;  /* 0x001000001e197824 */ /* 0x000fe200078e00ff */
[----:B------:R-:W-:Y:S02]  /*2db0*/  LEA.HI R24, R24, R29, RZ, 0x1 ;  /* 0x0000001d18187211 */ /* 0x000fe400078f08ff */
[----:B------:R-:W-:Y:S02]  /*2dc0*/  IADD3 R28, P4, PT, R28, 0x1, RZ ;  /* 0x000000011c1c7810 */ /* 0x000fe40007f9e0ff */
[----:B------:R-:W-:Y:S01]  /*2dd0*/  @!P0 LOP3.LUT R26, R26, 0x80000000, RZ, 0x3c, !PT ;  /* 0x800000001a1a8812 */ /* 0x000fe200078e3cff */
[----:B------:R-:W-:Y:S01]  /*2de0*/  @P1 IMAD.MOV R24, RZ, RZ, -R24 ;  /* 0x000000ffff181224 */ /* 0x000fe200078e0a18 */
[----:B------:R-:W-:-:S04]  /*2df0*/  LEA.HI.X R27, R27, RZ, RZ, 0x16, P4 ;  /* 0x000000ff1b1b7211 */ /* 0x000fc800020fb4ff */
[--C-:B------:R-:W-:Y:S02]  /*2e00*/  SHF.R.U64 R28, R28, 0x1, R27.reuse ;  /* 0x000000011c1c7819 */ /* 0x100fe4000000121b */
[----:B------:R-:W-:Y:S02]  /*2e10*/  SHF.R.U32.HI R30, RZ, 0x1, R27 ;  /* 0x00000001ff1e7819 */ /* 0x000fe4000001161b */
[----:B------:R-:W-:-:S04]  /*2e20*/  IADD3 R28, P4, P5, RZ, RZ, R28 ;  /* 0x000000ffff1c7210 */ /* 0x000fc80007d9e01c */
[----:B------:R-:W-:-:S04]  /*2e30*/  IADD3.X R25, PT, PT, R25, 0x3fe00000, R30, P4, P5 ;  /* 0x3fe0000019197810 */ /* 0x000fc800027ea41e */
[----:B------:R-:W-:-:S07]  /*2e40*/  LOP3.LUT R29, R25, R26, RZ, 0xfc, !PT ;  /* 0x0000001a191d7212 */ /* 0x000fce00078efcff */
.L_x_21:
[----:B------:R-:W-:-:S04]  /*2e50*/  IMAD.MOV.U32 R57, RZ, RZ, 0x0 ;  /* 0x00000000ff397424 */ /* 0x000fc800078e00ff */
[----:B------:R-:W-:Y:S05]  /*2e60*/  RET.REL.NODEC R56 `(_Z27fBm_fourier_spectrum_kernelPA2_d4dim3S1_S1_dP17curandStateXORWOWS3_) ;  /* 0xffffffd038647950 */ /* 0x000fea0003c3ffff */
.L_x_28:
[----:B------:R-:W-:-:S00]  /*2e70*/  BRA `(.L_x_28) ;  /* 0xfffffffc00fc7947 */ /* 0x000fc0000383ffff */
[----:B------:R-:W-:-:S00]  /*2e80*/  NOP ;  /* 0x0000000000007918 */ /* 0x000fc00000000000 */
[----:B------:R-:W-:-:S00]  /*2e90*/  NOP ;  /* 0x0000000000007918 */ /* 0x000fc00000000000 */
[----:B------:R-:W-:-:S00]  /*2ea0*/  NOP ;  /* 0x0000000000007918 */ /* 0x000fc00000000000 */
[----:B------:R-:W-:-:S00]  /*2eb0*/  NOP ;  /* 0x0000000000007918 */ /* 0x000fc00000000000 */
[----:B------:R-:W-:-:S00]  /*2ec0*/  NOP ;  /* 0x0000000000007918 */ /* 0x000fc00000000000 */
[----:B------:R-:W-:-:S00]  /*2ed0*/  NOP ;  /* 0x0000000000007918 */ /* 0x000fc00000000000 */
[----:B------:R-:W-:-:S00]  /*2ee0*/  NOP ;  /* 0x0000000000007918 */ /* 0x000fc00000000000 */
[----:B------:R-:W-:-:S00]  /*2ef0*/  NOP ;  /* 0x0000000000007918 */ /* 0x000fc00000000000 */
.L_x_48:


//--------------------- .text._Z29setup_random_generator_kernelP17curandStateXORWOWS0_4dim3S1_ --------------------------
	.section	.text._Z29setup_random_generator_kernelP17curandStateXORWOWS0_4dim3S1_,"ax",@progbits
	.align	128
        .global         _Z29setup_random_generator_kernelP17curandStateXORWOWS0_4dim3S1_
        .type           _Z29setup_random_generator_kernelP17curandStateXORWOWS0_4dim3S1_,@function
        .size           _Z29setup_random_generator_kernelP17curandStateXORWOWS0_4dim3S1_,(.L_x_50 - _Z29setup_random_generator_kernelP17curandStateXORWOWS0_4dim3S1_)
        .other          _Z29setup_random_generator_kernelP17curandStateXORWOWS0_4dim3S1_,@"STO_CUDA_ENTRY STV_DEFAULT"
_Z29setup_random_generator_kernelP17curandStateXORWOWS0_4dim3S1_:
.text._Z29setup_random_generator_kernelP17curandStateXORWOWS0_4dim3S1_:
[----:B------:R-:W-:Y:S01]  /*0000*/  LDC R1, c[0x0][0x37c] ;  /* 0x0000df00ff017b82 */ /* 0x000fe20000000800 */
[----:B------:R-:W0:Y:S01]  /*0010*/  S2R R0, SR_CTAID.Y ;  /* 0x0000000000007919 */ /* 0x000e220000002600 */
[----:B------:R-:W1:Y:S01]  /*0020*/  LDCU UR4, c[0x0][0x360] ;  /* 0x00006c00ff0477ac */ /* 0x000e620008000800 */
[----:B------:R-:W0:Y:S01]  /*0030*/  S2R R3, SR_TID.Y ;  /* 0x0000000000037919 */ /* 0x000e220000002200 */
[----:B------:R-:W0:Y:S01]  /*0040*/  LDCU UR5, c[0x0][0x364] ;  /* 0x00006c80ff0577ac */ /* 0x000e220008000800 */
[----:B------:R-:W1:Y:S01]  /*0050*/  S2R R7, SR_CTAID.X ;  /* 0x0000000000077919 */ /* 0x000e620000002500 */
[----:B------:R-:W2:Y:S01]  /*0060*/  LDCU.64 UR6, c[0x0][0x3a0] ;  /* 0x00007400ff0677ac */ /* 0x000ea20008000a00 */
[----:B------:R-:W1:Y:S01]  /*0070*/  S2R R2, SR_TID.X ;  /* 0x0000000000027919 */ /* 0x000e620000002100 */
[----:B0-----:R-:W-:-:S05]  /*0080*/  IMAD R0, R0, UR5, R3 ;  /* 0x0000000500007c24 */ /* 0x001fca000f8e0203 */
[----:B--2---:R-:W-:Y:S01]  /*0090*/  ISETP.GE.U32.AND P0, PT, R0, UR6, PT ;  /* 0x0000000600007c0c */ /* 0x004fe2000bf06070 */
[----:B-1----:R-:W-:-:S05]  /*00a0*/  IMAD R7, R7, UR4, R2 ;  /* 0x0000000407077c24 */ /* 0x002fca000f8e0202 */
[----:B------:R-:W-:Y:S01]  /*00b0*/  ISETP.GE.U32.OR P0, PT, R7, UR7, P0 ;  /* 0x0000000707007c0c */ /* 0x000fe20008706470 */
[----:B------:R-:W-:-:S12]  /*00c0*/  IMAD R7, R0, UR7, R7 ;  /* 0x0000000700077c24 */ /* 0x000fd8000f8e0207 */
[----:B------:R-:W-:Y:S05]  /*00d0*/  @P0 EXIT ;  /* 0x000000000000094d */ /* 0x000fea0003800000 */
[----:B------:R-:W0:Y:S01]  /*00e0*/  LDC.64 R2, c[0x0][0x380] ;  /* 0x0000e000ff027b82 */ /* 0x000e220000000a00 */
[----:B------:R-:W1:Y:S01]  /*00f0*/  LDCU.64 UR4, c[0x0][0x358] ;  /* 0x00006b00ff0477ac */ /* 0x000e620008000a00 */
[----:B------:R-:W-:Y:S01]  /*0100*/  IMAD.MOV.U32 R4, RZ, RZ, 0x3198c20f ;  /* 0x3198c20fff047424 */ /* 0x000fe200078e00ff */
[----:B------:R-:W-:Y:S01]  /*0110*/  ISETP.NE.AND P0, PT, R7, RZ, PT ;  /* 0x000000ff0700720c */ /* 0x000fe20003f05270 */
[----:B------:R-:W-:Y:S01]  /*0120*/  IMAD.MOV.U32 R5, RZ, RZ, 0x5efdb30c ;  /* 0x5efdb30cff057424 */ /* 0x000fe200078e00ff */
[----:B------:R-:W-:Y:S01]  /*0130*/  BSSY.RECONVERGENT B0, `(.L_x_29) ;  /* 0x00000db000007945 */ /* 0x000fe20003800200 */
[----:B------:R-:W-:Y:S01]  /*0140*/  IMAD.MOV.U32 R8, RZ, RZ, 0x423bb012 ;  /* 0x423bb012ff087424 */ /* 0x000fe200078e00ff */
[----:B------:R-:W-:Y:S01]  /*0150*/  SHF.R.S32.HI R0, RZ, 0x1f, R7 ;  /* 0x0000001fff007819 */ /* 0x000fe20000011407 */
[----:B------:R-:W-:Y:S02]  /*0160*/  IMAD.MOV.U32 R9, RZ, RZ, -0x75bd8fc ;  /* 0xf8a42704ff097424 */ /* 0x000fe400078e00ff */
[----:B------:R-:W-:-:S02]  /*0170*/  IMAD.MOV.U32 R10, RZ, RZ, -0x23270784 ;  /* 0xdcd8f87cff0a7424 */ /* 0x000fc400078e00ff */
[----:B------:R-:W-:Y:S02]  /*0180*/  IMAD.MOV.U32 R11, RZ, RZ, 0x57fa2510 ;  /* 0x57fa2510ff0b7424 */ /* 0x000fe400078e00ff */
[----:B0-----:R-:W-:-:S05]  /*0190*/  IMAD.WIDE R2, R7, 0x30, R2 ;  /* 0x0000003007027825 */ /* 0x001fca00078e0202 */
[----:B-1----:R0:W-:Y:S04]  /*01a0*/  STG.E.64 desc[UR4][R2.64], R4 ;  /* 0x0000000402007986 */ /* 0x0021e8000c101b04 */
[----:B------:R0:W-:Y:S04]  /*01b0*/  STG.E.64 desc[UR4][R2.64+0x8], R8 ;  /* 0x0000080802007986 */ /* 0x0001e8000c101b04 */
[----:B------:R0:W-:Y:S01]  /*01c0*/  STG.E.64 desc[UR4][R2.64+0x10], R10 ;  /* 0x0000100a02007986 */ /* 0x0001e2000c101b04 */
[----:B------:R-:W-:Y:S05]  /*01d0*/  @!P0 BRA `(.L_x_30) ;  /* 0x0000000c00408947 */ /* 0x000fea0003800000 */
[----:B------:R-:W-:Y:S02]  /*01e0*/  IMAD.MOV.U32 R6, RZ, RZ, RZ ;  /* 0x000000ffff067224 */ /* 0x000fe400078e00ff */
[----:B------:R-:W-:Y:S02]  /*01f0*/  IMAD.MOV.U32 R14, RZ, RZ, R7 ;  /* 0x000000ffff0e7224 */ /* 0x000fe400078e0007 */
[----:B------:R-:W-:-:S07]  /*0200*/  IMAD.MOV.U32 R15, RZ, RZ, R0 ;  /* 0x000000ffff0f7224 */ /* 0x000fce00078e0000 */
.L_x_36:
[----:B------:R-:W-:Y:S01]  /*0210*/  LOP3.LUT R16, R14, 0x3, RZ, 0xc0, !PT ;  /* 0x000000030e107812 */ /* 0x000fe200078ec0ff */
[----:B------:R-:W-:Y:S03]  /*0220*/  BSSY.RECONVERGENT B1, `(.L_x_31) ;  /* 0x00000c5000017945 */ /* 0x000fe60003800200 */
[----:B------:R-:W-:-:S04]  /*0230*/  ISETP.NE.U32.AND P0, PT, R16, RZ, PT ;  /* 0x000000ff1000720c */ /* 0x000fc80003f05070 */
[----:B------:R-:W-:-:S13]  /*0240*/  ISETP.NE.AND.EX P0, PT, RZ, RZ, PT, P0 ;  /* 0x000000ffff00720c */ /* 0x000fda0003f05300 */
[----:B-1----:R-:W-:Y:S05]  /*0250*/  @!P0 BRA `(.L_x_32) ;  /* 0x0000000c00048947 */ /* 0x002fea0003800000 */
[----:B0-----:R-:W0:Y:S01]  /*0260*/  LDC.64 R4, c[0x4][RZ] ;  /* 0x01000000ff047b82 */ /* 0x001e220000000a00 */
[----:B------:R-:W-:Y:S02]  /*0270*/  IMAD.MOV.U32 R17, RZ, RZ, RZ ;  /* 0x000000ffff117224 */ /* 0x000fe400078e00ff */
[----:B0-----:R-:W-:-:S07]  /*0280*/  IMAD.WIDE.U32 R4, R6, 0xc80, R4 ;  /* 0x00000c8006047825 */ /* 0x001fce00078e0004 */
.L_x_35:
[----:B-1----:R-:W-:Y:S01]  /*0290*/  IMAD.MOV.U32 R19, RZ, RZ, RZ ;  /* 0x000000ffff137224 */ /* 0x002fe200078e00ff */
[----:B------:R-:W-:Y:S01]  /*02a0*/  CS2R R8, SRZ ;  /* 0x0000000000087805 */ /* 0x000fe2000001ff00 */
[----:B------:R-:W-:Y:S01]  /*02b0*/  IMAD.MOV.U32 R21, RZ, RZ, RZ ;  /* 0x000000ffff157224 */ /* 0x000fe200078e00ff */
[----:B------:R-:W-:-:S07]  /*02c0*/  CS2R R10, SRZ ;  /* 0x00000000000a7805 */ /* 0x000fce000001ff00 */
.L_x_34:
[----:B------:R-:W-:-:S05]  /*02d0*/  IMAD.WIDE.U32 R12, R21, 0x4, R2 ;  /* 0x00000004150c7825 */ /* 0x000fca00078e0002 */
[----:B------:R0:W5:Y:S01]  /*02e0*/  LDG.E R18, desc[UR4][R12.64+0x4] ;  /* 0x000004040c127981 */ /* 0x000162000c1e1900 */
[----:B------:R-:W-:Y:S02]  /*02f0*/  IMAD.SHL.U32 R20, R21, 0x20, RZ ;  /* 0x0000002015147824 */ /* 0x000fe400078e00ff */
[----:B------:R-:W-:-:S07]  /*0300*/  IMAD.MOV.U32 R23, RZ, RZ, RZ ;  /* 0x000000ffff177224 */ /* 0x000fce00078e00ff */
.L_x_33:
[----:B-----5:R-:W-:Y:S01]  /*0310*/  SHF.R.U32.HI R26, RZ, R23, R18 ;  /* 0x00000017ff1a7219 */ /* 0x020fe20000011612 */
[----:B0-----:R-:W-:-:S03]  /*0320*/  IMAD.IADD R12, R20, 0x1, R23 ;  /* 0x00000001140c7824 */ /* 0x001fc600078e0217 */
[----:B------:R-:W-:-:S04]  /*0330*/  LOP3.LUT R13, R26, 0x1, RZ, 0xc0, !PT ;  /* 0x000000011a0d7812 */ /* 0x000fc800078ec0ff */
[----:B------:R-:W-:Y:S01]  /*0340*/  ISETP.NE.U32.AND P0, PT, R13, 0x1, PT ;  /* 0x000000010d00780c */ /* 0x000fe20003f05070 */
[----:B------:R-:W-:-:S04]  /*0350*/  IMAD R13, R12, 0x5, RZ ;  /* 0x000000050c0d7824 */ /* 0x000fc800078e02ff */
[----:B------:R-:W-:-:S08]  /*0360*/  IMAD.WIDE.U32 R12, R13, 0x4, R4 ;  /* 0x000000040d0c7825 */ /* 0x000fd000078e0004 */
[----:B------:R-:W2:Y:S04]  /*0370*/  @!P0 LDG.E R22, desc[UR4][R12.64] ;  /* 0x000000040c168981 */ /* 0x000ea8000c1e1900 */
[----:B------:R-:W3:Y:S04]  /*0380*/  @!P0 LDG.E R24, desc[UR4][R12.64+0x8] ;  /* 0x000008040c188981 */ /* 0x000ee8000c1e1900 */
[----:B------:R-:W4:Y:S01]  /*0390*/  @!P0 LDG.E R25, desc[UR4][R12.64+0x4] ;  /* 0x000004040c198981 */ /* 0x000f22000c1e1900 */
[----:B------:R-:W-:-:S03]  /*03a0*/  R2P PR, R26, 0x7e ;  /* 0x0000007e1a007804 */ /* 0x000fc60000000000 */
[----:B------:R-:W4:Y:S10]  /*03b0*/  @!P0 LDG.E R27, desc[UR4][R12.64+0xc] ;  /* 0x00000c040c1b8981 */ /* 0x000f34000c1e1900 */
[----:B------:R-:W4:Y:S01]  /*03c0*/  @P2 LDG.E R28, desc[UR4][R12.64+0x38] ;  /* 0x000038040c1c2981 */ /* 0x000f22000c1e1900 */
[----:B--2---:R-:W-:-:S03]  /*03d0*/  @!P0 LOP3.LUT R19, R19, R22, RZ, 0x3c, !PT ;  /* 0x0000001613138212 */ /* 0x004fc600078e3cff */
[----:B------:R-:W2:Y:S01]  /*03e0*/  @!P0 LDG.E R22, desc[UR4][R12.64+0x10] ;  /* 0x000010040c168981 */ /* 0x000ea2000c1e1900 */
[----:B---3--:R-:W-:-:S03]  /*03f0*/  @!P0 LOP3.LUT R11, R11, R24, RZ, 0x3c, !PT ;  /* 0x000000180b0b8212 */ /* 0x008fc600078e3cff */
[----:B------:R-:W3:Y:S01]  /*0400*/  @P1 LDG.E R24, desc[UR4][R12.64+0x24] ;  /* 0x000024040c181981 */ /* 0x000ee2000c1e1900 */
[----:B----4-:R-:W-:-:S03]  /*0410*/  @!P0 LOP3.LUT R10, R10, R25, RZ, 0x3c, !PT ;  /* 0x000000190a0a8212 */ /* 0x010fc600078e3cff */
[----:B------:R-:W4:Y:S01]  /*0420*/  @P3 LDG.E R25, desc[UR4][R12.64+0x4c] ;  /* 0x00004c040c193981 */ /* 0x000f22000c1e1900 */
[----:B--2---:R-:W-:-:S03]  /*0430*/  @!P0 LOP3.LUT R9, R9, R22, RZ, 0x3c, !PT ;  /* 0x0000001609098212 */ /* 0x004fc600078e3cff */
[----:B------:R-:W2:Y:S01]  /*0440*/  @P1 LDG.E R22, desc[UR4][R12.64+0x14] ;  /* 0x000014040c161981 */ /* 0x000ea2000c1e1900 */
[----:B---3--:R-:W-:-:S03]  /*0450*/  @P1 LOP3.LUT R9, R9, R24, RZ, 0x3c, !PT ;  /* 0x0000001809091212 */ /* 0x008fc600078e3cff */
[----:B------:R-:W3:Y:S01]  /*0460*/  @P4 LDG.E R24, desc[UR4][R12.64+0x60] ;  /* 0x000060040c184981 */ /* 0x000ee2000c1e1900 */
[----:B------:R-:W-:-:S03]  /*0470*/  @P2 LOP3.LUT R9, R9, R28, RZ, 0x3c, !PT ;  /* 0x0000001c09092212 */ /* 0x000fc600078e3cff */
[----:B------:R-:W2:Y:S01]  /*0480*/  @P5 LDG.E R28, desc[UR4][R12.64+0x74] ;  /* 0x000074040c1c5981 */ /* 0x000ea2000c1e1900 */
[----:B----4-:R-:W-:-:S03]  /*0490*/  @P3 LOP3.LUT R9, R9, R25, RZ, 0x3c, !PT ;  /* 0x0000001909093212 */ /* 0x010fc600078e3cff */
[----:B------:R-:W4:Y:S01]  /*04a0*/  @P6 LDG.E R25, desc[UR4][R12.64+0x88] ;  /* 0x000088040c196981 */ /* 0x000f22000c1e1900 */
[----:B------:R-:W-:-:S03]  /*04b0*/  @!P0 LOP3.LUT R8, R8, R27, RZ, 0x3c, !PT ;  /* 0x0000001b08088212 */ /* 0x000fc600078e3cff */
[----:B------:R-:W4:Y:S01]  /*04c0*/  @P1 LDG.E R27, desc[UR4][R12.64+0x20] ;  /* 0x000020040c1b1981 */ /* 0x000f22000c1e1900 */
[----:B---3--:R-:W-:Y:S02]  /*04d0*/  @P4 LOP3.LUT R9, R9, R24, RZ, 0x3c, !PT ;  /* 0x0000001809094212 */ /* 0x008fe400078e3cff */
[----:B--2---:R-:W-:Y:S01]  /*04e0*/  @P1 LOP3.LUT R19, R19, R22, RZ, 0x3c, !PT ;  /* 0x0000001613131212 */ /* 0x004fe200078e3cff */
[----:B------:R-:W2:Y:S01]  /*04f0*/  @P2 LDG.E R24, desc[UR4][R12.64+0x28] ;  /* 0x000028040c182981 */ /* 0x000ea2000c1e1900 */
[----:B------:R-:W-:-:S03]  /*0500*/  @P5 LOP3.LUT R9, R9, R28, RZ, 0x3c, !PT ;  /* 0x0000001c09095212 */ /* 0x000fc600078e3cff */
[----:B------:R-:W3:Y:S01]  /*0510*/  @P1 LDG.E R22, desc[UR4][R12.64+0x1c] ;  /* 0x00001c040c161981 */ /* 0x000ee2000c1e1900 */
[----:B----4-:R-:W-:-:S03]  /*0520*/  @P6 LOP3.LUT R9, R9, R25, RZ, 0x3c, !PT ;  /* 0x0000001909096212 */ /* 0x010fc600078e3cff */
[----:B------:R-:W4:Y:S01]  /*0530*/  @P1 LDG.E R25, desc[UR4][R12.64+0x18] ;  /* 0x000018040c191981 */ /* 0x000f22000c1e1900 */
[----:B------:R-:W-:-:S03]  /*0540*/  @P1 LOP3.LUT R8, R8, R27, RZ, 0x3c, !PT ;  /* 0x0000001b08081212 */ /* 0x000fc600078e3cff */
[----:B------:R-:W4:Y:S01]  /*0550*/  @P2 LDG.E R27, desc[UR4][R12.64+0x34] ;  /* 0x000034040c1b2981 */ /* 0x000f22000c1e1900 */
[----:B--2---:R-:W-:-:S03]  /*0560*/  @P2 LOP3.LUT R19, R19, R24, RZ, 0x3c, !PT ;  /* 0x0000001813132212 */ /* 0x004fc600078e3cff */
[----:B------:R-:W2:Y:S01]  /*0570*/  @P3 LDG.E R24, desc[UR4][R12.64+0x3c] ;  /* 0x00003c040c183981 */ /* 0x000ea2000c1e1900 */
[----:B---3--:R-:W-:-:S03]  /*0580*/  @P1 LOP3.LUT R11, R11, R22, RZ, 0x3c, !PT ;  /* 0x000000160b0b1212 */ /* 0x008fc600078e3cff */
        /* <DEDUP_REMOVED lines=27> */
[----:B------:R-:W-:Y:S02]  /*0740*/  LOP3.LUT P0, RZ, R26, 0x80, RZ, 0xc0, !PT ;  /* 0x000000801aff7812 */ /* 0x000fe4000780c0ff */
[----:B------:R-:W-:Y:S02]  /*0750*/  @P5 LOP3.LUT R8, R8, R27, RZ, 0x3c, !PT ;  /* 0x0000001b08085212 */ /* 0x000fe400078e3cff */
[----:B------:R-:W4:Y:S01]  /*0760*/  @P6 LDG.E R27, desc[UR4][R12.64+0x84] ;  /* 0x000084040c1b6981 */ /* 0x000f22000c1e1900 */
[----:B--2---:R-:W-:-:S08]  /*0770*/  @P6 LOP3.LUT R19, R19, R24, RZ, 0x3c, !PT ;  /* 0x0000001813136212 */ /* 0x004fd000078e3cff */
        /* <DEDUP_REMOVED lines=13> */
[----:B------:R-:W-:Y:S02]  /*0850*/  @P0 LOP3.LUT R8, R8, R27, RZ, 0x3c, !PT ;  /* 0x0000001b08080212 */ /* 0x000fe400078e3cff */
[----:B--2---:R-:W-:Y:S02]  /*0860*/  @P0 LOP3.LUT R9, R9, R24, RZ, 0x3c, !PT ;  /* 0x0000001809090212 */ /* 0x004fe400078e3cff */
[----:B---3--:R-:W-:Y:S02]  /*0870*/  @P0 LOP3.LUT R11, R11, R22, RZ, 0x3c, !PT ;  /* 0x000000160b0b0212 */ /* 0x008fe400078e3cff */
[----:B----4-:R-:W-:Y:S02]  /*0880*/  @P0 LOP3.LUT R10, R10, R25, RZ, 0x3c, !PT ;  /* 0x000000190a0a0212 */ /* 0x010fe400078e3cff */
[----:B------:R-:W-:-:S13]  /*0890*/  R2P PR, R26.B1, 0x7f ;  /* 0x0000007f1a007804 */ /* 0x000fda0000001000 */
[----:B------:R-:W2:Y:S04]  /*08a0*/  @P0 LDG.E R22, desc[UR4][R12.64+0xa0] ;  /* 0x0000a0040c160981 */ /* 0x000ea8000c1e1900 */
[----:B------:R-:W3:Y:S04]  /*08b0*/  @P0 LDG.E R25, desc[UR4][R12.64+0xa4] ;  /* 0x0000a4040c190981 */ /* 0x000ee8000c1e1900 */
[----:B------:R-:W4:Y:S04]  /*08c0*/  @P0 LDG.E R24, desc[UR4][R12.64+0xb0] ;  /* 0x0000b0040c180981 */ /* 0x000f28000c1e1900 */
[----:B------:R-:W4:Y:S01]  /*08d0*/  @P0 LDG.E R27, desc[UR4][R12.64+0xac] ;  /* 0x0000ac040c1b0981 */ /* 0x000f22000c1e1900 */
[----:B--2---:R-:W-:-:S03]  /*08e0*/  @P0 LOP3.LUT R19, R19, R22, RZ, 0x3c, !PT ;  /* 0x0000001613130212 */ /* 0x004fc600078e3cff */
[----:B------:R-:W2:Y:S01]  /*08f0*/  @P0 LDG.E R22, desc[UR4][R12.64+0xa8] ;  /* 0x0000a8040c160981 */ /* 0x000ea2000c1e1900 */
[----:B---3--:R-:W-:-:S03]  /*0900*/  @P0 LOP3.LUT R10, R10, R25, RZ, 0x3c, !PT ;  /* 0x000000190a0a0212 */ /* 0x008fc600078e3cff */
[----:B------:R-:W3:Y:S01]  /*0910*/  @P1 LDG.E R25, desc[UR4][R12.64+0xb8] ;  /* 0x0000b8040c191981 */ /* 0x000ee2000c1e1900 */
[----:B----4-:R-:W-:-:S03]  /*0920*/  @P0 LOP3.LUT R9, R9, R24, RZ, 0x3c, !PT ;  /* 0x0000001809090212 */ /* 0x010fc600078e3cff */
        /* <DEDUP_REMOVED lines=9> */
[----:B------:R-:W-:-:S03]  /*09c0*/  @P0 LOP3.LUT R8, R8, R27, RZ, 0x3c, !PT ;  /* 0x0000001b08080212 */ /* 0x000fc600078e3cff */
[----:B------:R-:W2:Y:S01]  /*09d0*/  @P2 LDG.E R27, desc[UR4][R12.64+0xcc] ;  /* 0x0000cc040c1b2981 */ /* 0x000ea2000c1e1900 */
[----:B---3--:R-:W-:Y:S02]  /*09e0*/  @P1 LOP3.LUT R8, R8, R25, RZ, 0x3c, !PT ;  /* 0x0000001908081212 */ /* 0x008fe400078e3cff */
[----:B----4-:R-:W-:Y:S01]  /*09f0*/  @P2 LOP3.LUT R19, R19, R24, RZ, 0x3c, !PT ;  /* 0x0000001813132212 */ /* 0x010fe200078e3cff */
[----:B------:R-:W3:Y:S04]  /*0a00*/  @P2 LDG.E R25, desc[UR4][R12.64+0xd4] ;  /* 0x0000d4040c192981 */ /* 0x000ee8000c1e1900 */
        /* <DEDUP_REMOVED lines=9> */
[----:B------:R-:W-:Y:S02]  /*0aa0*/  LOP3.LUT P0, RZ, R26, 0x8000, RZ, 0xc0, !PT ;  /* 0x000080001aff7812 */ /* 0x000fe4000780c0ff */
[----:B------:R-:W-:Y:S01]  /*0ab0*/  @P2 LOP3.LUT R10, R10, R27, RZ, 0x3c, !PT ;  /* 0x0000001b0a0a2212 */ /* 0x000fe200078e3cff */
[----:B------:R-:W2:Y:S03]  /*0ac0*/  @P3 LDG.E R26, desc[UR4][R12.64+0xdc] ;  /* 0x0000dc040c1a3981 */ /* 0x000ea6000c1e1900 */
[----:B---3--:R-:W-:Y:S01]  /*0ad0*/  @P3 LOP3.LUT R10, R10, R25, RZ, 0x3c, !PT ;  /* 0x000000190a0a3212 */ /* 0x008fe200078e3cff */
[----:B------:R-:W3:Y:S01]  /*0ae0*/  @P3 LDG.E R27, desc[UR4][R12.64+0xe8] ;  /* 0x0000e8040c1b3981 */ /* 0x000ee2000c1e1900 */
[----:B----4-:R-:W-:-:S03]  /*0af0*/  @P3 LOP3.LUT R9, R9, R24, RZ, 0x3c, !PT ;  /* 0x0000001809093212 */ /* 0x010fc600078e3cff */
[----:B------:R-:W4:Y:S04]  /*0b00*/  @P4 LDG.E R25, desc[UR4][R12.64+0xf4] ;  /* 0x0000f4040c194981 */ /* 0x000f28000c1e1900 */
[----:B------:R-:W3:Y:S01]  /*0b10*/  @P4 LDG.E R24, desc[UR4][R12.64+0xf8] ;  /* 0x0000f8040c184981 */ /* 0x000ee2000c1e1900 */
[----:B--2---:R-:W-:-:S03]  /*0b20*/  @P3 LOP3.LUT R11, R11, R22, RZ, 0x3c, !PT ;  /* 0x000000160b0b3212 */ /* 0x004fc600078e3cff */
[----:B------:R-:W2:Y:S01]  /*0b30*/  @P4 LDG.E R22, desc[UR4][R12.64+0xf0] ;  /* 0x0000f0040c164981 */ /* 0x000ea2000c1e1900 */
[----:B------:R-:W-:-:S03]  /*0b40*/  @P3 LOP3.LUT R19, R19, R26, RZ, 0x3c, !PT ;  /* 0x0000001a13133212 */ /* 0x000fc600078e3cff */
[----:B------:R-:W2:Y:S01]  /*0b50*/  @P5 LDG.E R26, desc[UR4][R12.64+0x10c] ;  /* 0x00010c040c1a5981 */ /* 0x000ea2000c1e1900 */
[----:B----4-:R-:W-:-:S03]  /*0b60*/  @P4 LOP3.LUT R10, R10, R25, RZ, 0x3c, !PT ;  /* 0x000000190a0a4212 */ /* 0x010fc600078e3cff */
[----:B------:R-:W4:Y:S01]  /*0b70*/  @P5 LDG.E R25, desc[UR4][R12.64+0x108] ;  /* 0x000108040c195981 */ /* 0x000f22000c1e1900 */
[----:B---3--:R-:W-:-:S03]  /*0b80*/  @P4 LOP3.LUT R11, R11, R24, RZ, 0x3c, !PT ;  /* 0x000000180b0b4212 */ /* 0x008fc600078e3cff */
        /* <DEDUP_REMOVED lines=19> */
[----:B------:R-:W-:Y:S02]  /*0cc0*/  @P5 LOP3.LUT R11, R11, R26, RZ, 0x3c, !PT ;  /* 0x0000001a0b0b5212 */ /* 0x000fe400078e3cff */
[----:B------:R-:W-:Y:S01]  /*0cd0*/  @P6 LOP3.LUT R10, R10, R27, RZ, 0x3c, !PT ;  /* 0x0000001b0a0a6212 */ /* 0x000fe200078e3cff */
[----:B------:R-:W2:Y:S04]  /*0ce0*/  @P0 LDG.E R26, desc[UR4][R12.64+0x12c] ;  /* 0x00012c040c1a0981 */ /* 0x000ea8000c1e1900 */
[----:B------:R-:W2:Y:S01]  /*0cf0*/  @P0 LDG.E R27, desc[UR4][R12.64+0x138] ;  /* 0x000138040c1b0981 */ /* 0x000ea2000c1e1900 */
[----:B----4-:R-:W-:-:S03]  /*0d00*/  @P6 LOP3.LUT R8, R8, R25, RZ, 0x3c, !PT ;  /* 0x0000001908086212 */ /* 0x010fc600078e3cff */
[----:B------:R-:W4:Y:S01]  /*0d10*/  @P0 LDG.E R25, desc[UR4][R12.64+0x130] ;  /* 0x000130040c190981 */ /* 0x000f22000c1e1900 */
[----:B---3--:R-:W-:-:S03]  /*0d20*/  @P6 LOP3.LUT R9, R9, R24, RZ, 0x3c, !PT ;  /* 0x0000001809096212 */ /* 0x008fc600078e3cff */
[----:B------:R-:W3:Y:S01]  /*0d30*/  @P0 LDG.E R24, desc[UR4][R12.64+0x13c] ;  /* 0x00013c040c180981 */ /* 0x000ee2000c1e1900 */
[----:B------:R-:W-:Y:S01]  /*0d40*/  VIADD R23, R23, 0x10 ;  /* 0x0000001017177836 */ /* 0x000fe20000000000 */
[----:B--2---:R-:W-:Y:S02]  /*0d50*/  @P6 LOP3.LUT R11, R11, R22, RZ, 0x3c, !PT ;  /* 0x000000160b0b6212 */ /* 0x004fe400078e3cff */
[----:B------:R-:W2:Y:S02]  /*0d60*/  @P0 LDG.E R22, desc[UR4][R12.64+0x134] ;  /* 0x000134040c160981 */ /* 0x000ea4000c1e1900 */
[----:B------:R-:W-:Y:S02]  /*0d70*/  ISETP.NE.AND P1, PT, R23, 0x20, PT ;  /* 0x000000201700780c */ /* 0x000fe40003f25270 */
[----:B------:R-:W-:Y:S02]  /*0d80*/  @P0 LOP3.LUT R19, R19, R26, RZ, 0x3c, !PT ;  /* 0x0000001a13130212 */ /* 0x000fe400078e3cff */
[----:B------:R-:W-:-:S02]  /*0d90*/  @P0 LOP3.LUT R8, R8, R27, RZ, 0x3c, !PT ;  /* 0x0000001b08080212 */ /* 0x000fc400078e3cff */
[----:B----4-:R-:W-:Y:S02]  /*0da0*/  @P0 LOP3.LUT R10, R10, R25, RZ, 0x3c, !PT ;  /* 0x000000190a0a0212 */ /* 0x010fe400078e3cff */
[----:B---3--:R-:W-:Y:S02]  /*0db0*/  @P0 LOP3.LUT R9, R9, R24, RZ, 0x3c, !PT ;  /* 0x0000001809090212 */ /* 0x008fe400078e3cff */
[----:B--2---:R-:W-:-:S03]  /*0dc0*/  @P0 LOP3.LUT R11, R11, R22, RZ, 0x3c, !PT ;  /* 0x000000160b0b0212 */ /* 0x004fc600078e3cff */
[----:B------:R-:W-:Y:S05]  /*0dd0*/  @P1 BRA `(.L_x_33) ;  /* 0xfffffff4004c1947 */ /* 0x000fea000383ffff */
[----:B------:R-:W-:-:S05]  /*0de0*/  VIADD R21, R21, 0x1 ;  /* 0x0000000115157836 */ /* 0x000fca0000000000 */
[----:B------:R-:W-:-:S13]  /*0df0*/  ISETP.NE.AND P0, PT, R21, 0x5, PT ;  /* 0x000000051500780c */ /* 0x000fda0003f05270 */
[----:B------:R-:W-:Y:S05]  /*0e00*/  @P0 BRA `(.L_x_34) ;  /* 0xfffffff400300947 */ /* 0x000fea000383ffff */
[----:B------:R1:W-:Y:S01]  /*0e10*/  STG.E.64 desc[UR4][R2.64+0x8], R10 ;  /* 0x0000080a02007986 */ /* 0x0003e2000c101b04 */
[----:B------:R-:W-:-:S03]  /*0e20*/  VIADD R17, R17, 0x1 ;  /* 0x0000000111117836 */ /* 0x000fc60000000000 */
[----:B------:R1:W-:Y:S02]  /*0e30*/  STG.E.64 desc[UR4][R2.64+0x10], R8 ;  /* 0x0000100802007986 */ /* 0x0003e4000c101b04 */
[----:B------:R-:W-:Y:S02]  /*0e40*/  ISETP.GE.U32.AND P0, PT, R17, R16, PT ;  /* 0x000000101100720c */ /* 0x000fe40003f06070 */
[----:B------:R1:W-:Y:S11]  /*0e50*/  STG.E desc[UR4][R2.64+0x4], R19 ;  /* 0x0000041302007986 */ /* 0x0003f6000c101904 */
[----:B------:R-:W-:Y:S05]  /*0e60*/  @!P0 BRA `(.L_x_35) ;  /* 0xfffffff400088947 */ /* 0x000fea000383ffff */
.L_x_32:
[----:B------:R-:W-:Y:S05]  /*0e70*/  BSYNC.RECONVERGENT B1 ;  /* 0x0000000000017941 */ /* 0x000fea0003800200 */
.L_x_31:
[----:B------:R-:W-:Y:S01]  /*0e80*/  ISETP.GT.U32.AND P0, PT, R14, 0x3, PT ;  /* 0x000000030e00780c */ /* 0x000fe20003f04070 */
[----:B------:R-:W-:Y:S01]  /*0e90*/  VIADD R6, R6, 0x1 ;  /* 0x0000000106067836 */ /* 0x000fe20000000000 */
[--C-:B------:R-:W-:Y:S02]  /*0ea0*/  SHF.R.U64 R14, R14, 0x2, R15.reuse ;  /* 0x000000020e0e7819 */ /* 0x100fe4000000120f */
[----:B------:R-:W-:Y:S02]  /*0eb0*/  ISETP.GT.U32.AND.EX P0, PT, R15, RZ, PT, P0 ;  /* 0x000000ff0f00720c */ /* 0x000fe40003f04100 */
[----:B------:R-:W-:-:S11]  /*0ec0*/  SHF.R.U32.HI R15, RZ, 0x2, R15 ;  /* 0x00000002ff0f7819 */ /* 0x000fd6000001160f */
[----:B------:R-:W-:Y:S05]  /*0ed0*/  @P0 BRA `(.L_x_36) ;  /* 0xfffffff000cc0947 */ /* 0x000fea000383ffff */
.L_x_30:
[----:B------:R-:W-:Y:S05]  /*0ee0*/  BSYNC.RECONVERGENT B0 ;  /* 0x0000000000007941 */ /* 0x000fea0003800200 */
.L_x_29:
[----:B0-----:R-:W0:Y:S01]  /*0ef0*/  LDC.64 R4, c[0x0][0x388] ;  /* 0x0000e200ff047b82 */ /* 0x001e220000000a00 */
[----:B-1----:R-:W-:Y:S01]  /*0f00*/  IMAD R9, R0, 0x30, RZ ;  /* 0x0000003000097824 */ /* 0x002fe200078e02ff */
[----:B------:R1:W-:Y:S01]  /*0f10*/  STG.E.64 desc[UR4][R2.64+0x18], RZ ;  /* 0x000018ff02007986 */ /* 0x0003e2000c101b04 */
[----:B------:R-:W-:Y:S01]  /*0f20*/  IMAD.MOV.U32 R10, RZ, RZ, 0x3198c20f ;  /* 0x3198c20fff0a7424 */ /* 0x000fe200078e00ff */
[----:B------:R-:W-:Y:S01]  /*0f30*/  ISETP.NE.AND P0, PT, R7, RZ, PT ;  /* 0x000000ff0700720c */ /* 0x000fe20003f05270 */
[----:B------:R-:W-:Y:S01]  /*0f40*/  IMAD.MOV.U32 R11, RZ, RZ, 0x5efdb30c ;  /* 0x5efdb30cff0b7424 */ /* 0x000fe200078e00ff */
[----:B------:R1:W-:Y:S01]  /*0f50*/  STG.E desc[UR4][R2.64+0x20], RZ ;  /* 0x000020ff02007986 */ /* 0x0003e2000c101904 */
[----:B------:R-:W-:Y:S01]  /*0f60*/  IMAD.MOV.U32 R8, RZ, RZ, 0x423bb012 ;  /* 0x423bb012ff087424 */ /* 0x000fe200078e00ff */
[----:B------:R-:W-:Y:S01]  /*0f70*/  BSSY.RECONVERGENT B0, `(.L_x_37) ;  /* 0x00000d9000007945 */ /* 0x000fe20003800200 */
[----:B------:R-:W-:Y:S01]  /*0f80*/  IMAD.MOV.U32 R12, RZ, RZ, -0x23270784 ;  /* 0xdcd8f87cff0c7424 */ /* 0x000fe200078e00ff */
[----:B------:R1:W-:Y:S01]  /*0f90*/  STG.E.64 desc[UR4][R2.64+0x28], RZ ;  /* 0x000028ff02007986 */ /* 0x0003e2000c101b04 */
[----:B------:R-:W-:-:S02]  /*0fa0*/  IMAD.MOV.U32 R13, RZ, RZ, 0x57fa2510 ;  /* 0x57fa2510ff0d7424 */ /* 0x000fc400078e00ff */
[----:B0-----:R-:W-:-:S04]  /*0fb0*/  IMAD.WIDE.U32 R4, R7, 0x30, R4 ;  /* 0x0000003007047825 */ /* 0x001fc800078e0004 */
[----:B------:R-:W-:Y:S02]  /*0fc0*/  IMAD.IADD R5, R5, 0x1, R9 ;  /* 0x0000000105057824 */ /* 0x000fe400078e0209 */
[----:B------:R-:W-:-:S03]  /*0fd0*/  IMAD.MOV.U32 R9, RZ, RZ, -0x75bd8fc ;  /* 0xf8a42704ff097424 */ /* 0x000fc600078e00ff */
[----:B------:R1:W-:Y:S04]  /*0fe0*/  STG.E.64 desc[UR4][R4.64], R10 ;  /* 0x0000000a04007986 */ /* 0x0003e8000c101b04 */
[----:B------:R1:W-:Y:S04]  /*0ff0*/  STG.E.64 desc[UR4][R4.64+0x8], R8 ;  /* 0x0000080804007986 */ /* 0x0003e8000c101b04 */
[----:B------:R1:W-:Y:S01]  /*1000*/  STG.E.64 desc[UR4][R4.64+0x10], R12 ;  /* 0x0000100c04007986 */ /* 0x0003e2000c101b04 */
[----:B------:R-:W-:Y:S05]  /*1010*/  @!P0 BRA `(.L_x_38) ;  /* 0x0000000c00388947 */ /* 0x000fea0003800000 */
[----:B------:R-:W-:-:S07]  /*1020*/  IMAD.MOV.U32 R6, RZ, RZ, RZ ;  /* 0x000000ffff067224 */ /* 0x000fce00078e00ff */
.L_x_44:
[----:B------:R-:W-:Y:S01]  /*1030*/  LOP3.LUT R14, R7, 0x3, RZ, 0xc0, !PT ;  /* 0x00000003070e7812 */ /* 0x000fe200078ec0ff */
[----:B------:R-:W-:Y:S03]  /*1040*/  BSSY.RECONVERGENT B1, `(.L_x_39) ;  /* 0x00000c5000017945 */ /* 0x000fe60003800200 */
[----:B------:R-:W-:-:S04]  /*1050*/  ISETP.NE.U32.AND P0, PT, R14, RZ, PT ;  /* 0x000000ff0e00720c */ /* 0x000fc80003f05070 */
[----:B------:R-:W-:-:S13]  /*1060*/  ISETP.NE.AND.EX P0, PT, RZ, RZ, PT, P0 ;  /* 0x000000ffff00720c */ /* 0x000fda0003f05300 */
[----:B0-----:R-:W-:Y:S05]  /*1070*/  @!P0 BRA `(.L_x_40) ;  /* 0x0000000c00048947 */ /* 0x001fea0003800000 */
[----:B-1----:R-:W0:Y:S01]  /*1080*/  LDC.64 R10, c[0x4][RZ] ;  /* 0x01000000ff0a7b82 */ /* 0x002e220000000a00 */
[----:B------:R-:W-:Y:S02]  /*1090*/  IMAD.MOV.U32 R15, RZ, RZ, RZ ;  /* 0x000000ffff0f7224 */ /* 0x000fe400078e00ff */
[----:B0-----:R-:W-:-:S07]  /*10a0*/  IMAD.WIDE.U32 R10, R6, 0xc80, R10 ;  /* 0x00000c80060a7825 */ /* 0x001fce00078e000a */
.L_x_43:
[----:B0-----:R-:W-:Y:S01]  /*10b0*/  IMAD.MOV.U32 R17, RZ, RZ, RZ ;  /* 0x000000ffff117224 */ /* 0x001fe200078e00ff */
[----:B------:R-:W-:Y:S01]  /*10c0*/  CS2R R8, SRZ ;  /* 0x0000000000087805 */ /* 0x000fe2000001ff00 */
[----:B------:R-:W-:Y:S01]  /*10d0*/  IMAD.MOV.U32 R19, RZ, RZ, RZ ;  /* 0x000000ffff137224 */ /* 0x000fe200078e00ff */
[----:B------:R-:W-:-:S07]  /*10e0*/  CS2R R2, SRZ ;  /* 0x0000000000027805 */ /* 0x000fce000001ff00 */
.L_x_42:
[----:B------:R-:W-:-:S05]  /*10f0*/  IMAD.WIDE.U32 R12, R19, 0x4, R4 ;  /* 0x00000004130c7825 */ /* 0x000fca00078e0004 */
[----:B------:R0:W5:Y:S01]  /*1100*/  LDG.E R16, desc[UR4][R12.64+0x4] ;  /* 0x000004040c107981 */ /* 0x000162000c1e1900 */
[----:B------:R-:W-:Y:S02]  /*1110*/  IMAD.SHL.U32 R18, R19, 0x20, RZ ;  /* 0x0000002013127824 */ /* 0x000fe400078e00ff */
[----:B------:R-:W-:-:S07]  /*1120*/  IMAD.MOV.U32 R21, RZ, RZ, RZ ;  /* 0x000000ffff157224 */ /* 0x000fce00078e00ff */
.L_x_41:
[----:B-----5:R-:W-:Y:S01]  /*1130*/  SHF.R.U32.HI R26, RZ, R21, R16 ;  /* 0x00000015ff1a7219 */ /* 0x020fe20000011610 */
[----:B0-----:R-:W-:-:S03]  /*1140*/  IMAD.IADD R12, R18, 0x1, R21 ;  /* 0x00000001120c7824 */ /* 0x001fc600078e0215 */
[----:B------:R-:W-:-:S04]  /*1150*/  LOP3.LUT R13, R26, 0x1, RZ, 0xc0, !PT ;  /* 0x000000011a0d7812 */ /* 0x000fc800078ec0ff */
[----:B------:R-:W-:Y:S01]  /*1160*/  ISETP.NE.U32.AND P0, PT, R13, 0x1, PT ;  /* 0x000000010d00780c */ /* 0x000fe20003f05070 */
[----:B------:R-:W-:-:S03]  /*1170*/  IMAD R13, R12, 0x5, RZ ;  /* 0x000000050c0d7824 */ /* 0x000fc600078e02ff */
[----:B------:R-:W-:Y:S01]  /*1180*/  R2P PR, R26, 0x7e ;  /* 0x0000007e1a007804 */ /* 0x000fe20000000000 */
[----:B------:R-:W-:-:S08]  /*1190*/  IMAD.WIDE.U32 R12, R13, 0x4, R10 ;  /* 0x000000040d0c7825 */ /* 0x000fd000078e000a */
[----:B------:R-:W2:Y:S04]  /*11a0*/  @!P0 LDG.E R20, desc[UR4][R12.64] ;  /* 0x000000040c148981 */ /* 0x000ea8000c1e1900 */
[----:B------:R-:W3:Y:S04]  /*11b0*/  @P1 LDG.E R24, desc[UR4][R12.64+0x14] ;  /* 0x000014040c181981 */ /* 0x000ee8000c1e1900 */
[----:B------:R-:W4:Y:S04]  /*11c0*/  @!P0 LDG.E R23, desc[UR4][R12.64+0x4] ;  /* 0x000004040c178981 */ /* 0x000f28000c1e1900 */
[----:B------:R-:W4:Y:S04]  /*11d0*/  @!P0 LDG.E R22, desc[UR4][R12.64+0x8] ;  /* 0x000008040c168981 */ /* 0x000f28000c1e1900 */
[----:B------:R-:W4:Y:S01]  /*11e0*/  @!P0 LDG.E R25, desc[UR4][R12.64+0xc] ;  /* 0x00000c040c198981 */ /* 0x000f22000c1e1900 */
[----:B--2---:R-:W-:-:S03]  /*11f0*/  @!P0 LOP3.LUT R17, R17, R20, RZ, 0x3c, !PT ;  /* 0x0000001411118212 */ /* 0x004fc600078e3cff */
[----:B------:R-:W2:Y:S01]  /*1200*/  @!P0 LDG.E R20, desc[UR4][R12.64+0x10] ;  /* 0x000010040c148981 */ /* 0x000ea2000c1e1900 */
[----:B---3--:R-:W-:-:S03]  /*1210*/  @P1 LOP3.LUT R17, R17, R24, RZ, 0x3c, !PT ;  /* 0x0000001811111212 */ /* 0x008fc600078e3cff */
[----:B------:R-:W3:Y:S01]  /*1220*/  @P2 LDG.E R24, desc[UR4][R12.64+0x28] ;  /* 0x000028040c182981 */ /* 0x000ee2000c1e1900 */
[----:B----4-:R-:W-:-:S03]  /*1230*/  @!P0 LOP3.LUT R2, R2, R23, RZ, 0x3c, !PT ;  /* 0x0000001702028212 */ /* 0x010fc600078e3cff */
[----:B------:R-:W4:Y:S01]  /*1240*/  @P1 LDG.E R23, desc[UR4][R12.64+0x18] ;  /* 0x000018040c171981 */ /* 0x000f22000c1e1900 */
[----:B------:R-:W-:-:S03]  /*1250*/  @!P0 LOP3.LUT R3, R3, R22, RZ, 0x3c, !PT ;  /* 0x0000001603038212 */ /* 0x000fc600078e3cff */
[----:B------:R-:W4:Y:S01]  /*1260*/  @P1 LDG.E R22, desc[UR4][R12.64+0x1c] ;  /* 0x00001c040c161981 */ /* 0x000f22000c1e1900 */
[----:B------:R-:W-:-:S03]  /*1270*/  @!P0 LOP3.LUT R8, R8, R25, RZ, 0x3c, !PT ;  /* 0x0000001908088212 */ /* 0x000fc600078e3cff */
[----:B------:R-:W4:Y:S01]  /*1280*/  @P1 LDG.E R25, desc[UR4][R12.64+0x20] ;  /* 0x000020040c191981 */ /* 0x000f22000c1e1900 */
[----:B--2---:R-:W-:-:S03]  /*1290*/  @!P0 LOP3.LUT R9, R9, R20, RZ, 0x3c, !PT ;  /* 0x0000001409098212 */ /* 0x004fc600078e3cff */
[----:B------:R-:W2:Y:S01]  /*12a0*/  @P1 LDG.E R20, desc[UR4][R12.64+0x24] ;  /* 0x000024040c141981 */ /* 0x000ea2000c1e1900 */
[----:B---3--:R-:W-:-:S03]  /*12b0*/  @P2 LOP3.LUT R17, R17, R24, RZ, 0x3c, !PT ;  /* 0x0000001811112212 */ /* 0x008fc600078e3cff */
[----:B------:R-:W3:Y:S01]  /*12c0*/  @P3 LDG.E R24, desc[UR4][R12.64+0x3c] ;  /* 0x00003c040c183981 */ /* 0x000ee2000c1e1900 */
[----:B----4-:R-:W-:-:S03]  /*12d0*/  @P1 LOP3.LUT R2, R2, R23, RZ, 0x3c, !PT ;  /* 0x0000001702021212 */ /* 0x010fc600078e3cff */
[----:B------:R-:W4:Y:S01]  /*12e0*/  @P2 LDG.E R23, desc[UR4][R12.64+0x2c] ;  /* 0x00002c040c172981 */ /* 0x000f22000c1e1900 */
[----:B------:R-:W-:-:S03]  /*12f0*/  @P1 LOP3.LUT R3, R3, R22, RZ, 0x3c, !PT ;  /* 0x0000001603031212 */ /* 0x000fc600078e3cff */
        /* <DEDUP_REMOVED lines=33> */
[----:B------:R-:W-:Y:S02]  /*1510*/  LOP3.LUT P0, RZ, R26, 0x80, RZ, 0xc0, !PT ;  /* 0x000000801aff7812 */ /* 0x000fe4000780c0ff */
[----:B--2---:R-:W-:Y:S02]  /*1520*/  @P4 LOP3.LUT R9, R9, R20, RZ, 0x3c, !PT ;  /* 0x0000001409094212 */ /* 0x004fe400078e3cff */
[----:B------:R-:W2:Y:S01]  /*1530*/  @P5 LDG.E R20, desc[UR4][R12.64+0x74] ;  /* 0x000074040c145981 */ /* 0x000ea2000c1e1900 */
[----:B---3--:R-:W-:-:S08]  /*1540*/  @P6 LOP3.LUT R17, R17, R24, RZ, 0x3c, !PT ;  /* 0x0000001811116212 */ /* 0x008fd000078e3cff */
        /* <DEDUP_REMOVED lines=17> */
[----:B--2---:R-:W-:-:S04]  /*1660*/  @P6 LOP3.LUT R9, R9, R20, RZ, 0x3c, !PT ;  /* 0x0000001409096212 */ /* 0x004fc800078e3cff */
[----:B---3--:R-:W-:Y:S02]  /*1670*/  @P0 LOP3.LUT R9, R9, R24, RZ, 0x3c, !PT ;  /* 0x0000001809090212 */ /* 0x008fe400078e3cff */
[----:B----4-:R-:W-:Y:S02]  /*1680*/  @P0 LOP3.LUT R2, R2, R23, RZ, 0x3c, !PT ;  /* 0x0000001702020212 */ /* 0x010fe400078e3cff */
[----:B------:R-:W-:Y:S02]  /*1690*/  @P0 LOP3.LUT R3, R3, R22, RZ, 0x3c, !PT ;  /* 0x0000001603030212 */ /* 0x000fe400078e3cff */
[----:B------:R-:W-:Y:S02]  /*16a0*/  @P0 LOP3.LUT R8, R8, R25, RZ, 0x3c, !PT ;  /* 0x0000001908080212 */ /* 0x000fe400078e3cff */
[----:B------:R-:W-:-:S13]  /*16b0*/  R2P PR, R26.B1, 0x7f ;  /* 0x0000007f1a007804 */ /* 0x000fda0000001000 */
[----:B------:R-:W2:Y:S04]  /*16c0*/  @P0 LDG.E R20, desc[UR4][R12.64+0xa0] ;  /* 0x0000a0040c140981 */ /* 0x000ea8000c1e1900 */
[----:B------:R-:W3:Y:S04]  /*16d0*/  @P1 LDG.E R22, desc[UR4][R12.64+0xb4] ;  /* 0x0000b4040c161981 */ /* 0x000ee8000c1e1900 */
[----:B------:R-:W4:Y:S04]  /*16e0*/  @P0 LDG.E R23, desc[UR4][R12.64+0xa4] ;  /* 0x0000a4040c170981 */ /* 0x000f28000c1e1900 */
[----:B------:R-:W4:Y:S04]  /*16f0*/  @P2 LDG.E R24, desc[UR4][R12.64+0xc8] ;  /* 0x0000c8040c182981 */ /* 0x000f28000c1e1900 */
        /* <DEDUP_REMOVED lines=20> */
[----:B------:R-:W-:-:S03]  /*1840*/  LOP3.LUT P0, RZ, R26, 0x8000, RZ, 0xc0, !PT ;  /* 0x000080001aff7812 */ /* 0x000fc6000780c0ff */
        /* <DEDUP_REMOVED lines=46> */
[----:B------:R-:W-:Y:S01]  /*1b30*/  @P6 LOP3.LUT R2, R2, R27, RZ, 0x3c, !PT ;  /* 0x0000001b02026212 */ /* 0x000fe200078e3cff */
[----:B------:R-:W4:Y:S04]  /*1b40*/  @P0 LDG.E R24, desc[UR4][R12.64+0x134] ;  /* 0x000134040c180981 */ /* 0x000f28000c1e1900 */
[----:B------:R-:W4:Y:S01]  /*1b50*/  @P0 LDG.E R27, desc[UR4][R12.64+0x138] ;  /* 0x000138040c1b0981 */ /* 0x000f22000c1e1900 */
[----:B------:R-:W-:-:S05]  /*1b60*/  VIADD R21, R21, 0x10 ;  /* 0x0000001015157836 */ /* 0x000fca0000000000 */
[----:B------:R-:W-:Y:S02]  /*1b70*/  ISETP.NE.AND P1, PT, R21, 0x20, PT ;  /* 0x000000201500780c */ /* 0x000fe40003f25270 */
[----:B------:R-:W-:Y:S02]  /*1b80*/  @P0 LOP3.LUT R2, R2, R25, RZ, 0x3c, !PT ;  /* 0x0000001902020212 */ /* 0x000fe400078e3cff */
[----:B--2---:R-:W-:Y:S02]  /*1b90*/  @P6 LOP3.LUT R3, R3, R20, RZ, 0x3c, !PT ;  /* 0x0000001403036212 */ /* 0x004fe400078e3cff */
[----:B---3--:R-:W-:Y:S02]  /*1ba0*/  @P6 LOP3.LUT R9, R9, R22, RZ, 0x3c, !PT ;  /* 0x0000001609096212 */ /* 0x008fe400078e3cff */
[----:B----4-:R-:W-:Y:S02]  /*1bb0*/  @P6 LOP3.LUT R8, R8, R23, RZ, 0x3c, !PT ;  /* 0x0000001708086212 */ /* 0x010fe400078e3cff */
[----:B------:R-:W-:-:S02]  /*1bc0*/  @P0 LOP3.LUT R9, R9, R26, RZ, 0x3c, !PT ;  /* 0x0000001a09090212 */ /* 0x000fc400078e3cff */
[----:B------:R-:W-:Y:S02]  /*1bd0*/  @P0 LOP3.LUT R3, R3, R24, RZ, 0x3c, !PT ;  /* 0x0000001803030212 */ /* 0x000fe400078e3cff */
[----:B------:R-:W-:Y:S01]  /*1be0*/  @P0 LOP3.LUT R8, R8, R27, RZ, 0x3c, !PT ;  /* 0x0000001b08080212 */ /* 0x000fe200078e3cff */
[----:B------:R-:W-:Y:S06]  /*1bf0*/  @P1 BRA `(.L_x_41) ;  /* 0xfffffff4004c1947 */ /* 0x000fec000383ffff */
        /* <DEDUP_REMOVED lines=9> */
.L_x_40:
[----:B------:R-:W-:Y:S05]  /*1c90*/  BSYNC.RECONVERGENT B1 ;  /* 0x0000000000017941 */ /* 0x000fea0003800200 */
.L_x_39:
[C---:B------:R-:W-:Y:S01]  /*1ca0*/  ISETP.GT.U32.AND P0, PT, R7.reuse, 0x3, PT ;  /* 0x000000030700780c */ /* 0x040fe20003f04070 */
[----:B------:R-:W-:Y:S01]  /*1cb0*/  VIADD R6, R6, 0x1 ;  /* 0x0000000106067836 */ /* 0x000fe20000000000 */
[--C-:B------:R-:W-:Y:S02]  /*1cc0*/  SHF.R.U64 R7, R7, 0x2, R0.reuse ;  /* 0x0000000207077819 */ /* 0x100fe40000001200 */
[----:B------:R-:W-:Y:S02]  /*1cd0*/  ISETP.GT.U32.AND.EX P0, PT, R0, RZ, PT, P0 ;  /* 0x000000ff0000720c */ /* 0x000fe40003f04100 */
[----:B------:R-:W-:-:S11]  /*1ce0*/  SHF.R.U32.HI R0, RZ, 0x2, R0 ;  /* 0x00000002ff007819 */ /* 0x000fd60000011600 */
[----:B------:R-:W-:Y:S05]  /*1cf0*/  @P0 BRA `(.L_x_44) ;  /* 0xfffffff000cc0947 */ /* 0x000fea000383ffff */
.L_x_38:
[----:B------:R-:W-:Y:S05]  /*1d00*/  BSYNC.RECONVERGENT B0 ;  /* 0x0000000000007941 */ /* 0x000fea0003800200 */
.L_x_37:
[----:B------:R-:W-:Y:S04]  /*1d10*/  STG.E.64 desc[UR4][R4.64+0x18], RZ ;  /* 0x000018ff04007986 */ /* 0x000fe8000c101b04 */
[----:B------:R-:W-:Y:S04]  /*1d20*/  STG.E desc[UR4][R4.64+0x20], RZ ;  /* 0x000020ff04007986 */ /* 0x000fe8000c101904 */
[----:B------:R-:W-:Y:S01]  /*1d30*/  STG.E.64 desc[UR4][R4.64+0x28], RZ ;  /* 0x000028ff04007986 */ /* 0x000fe2000c101b04 */
[----:B------:R-:W-:Y:S05]  /*1d40*/  EXIT ;  /* 0x000000000000794d */ /* 0x000fea0003800000 */
.L_x_45:
        /* <DEDUP_REMOVED lines=11> */
.L_x_50:


//--------------------- .nv.global.init           --------------------------
	.section	.nv.global.init,"aw",@progbits
	.align	16
.nv.global.init:
	.type		__cudart_sin_cos_coeffs,@object
	.size		__cudart_sin_cos_coeffs,(__cudart_i2opi_d - __cudart_sin_cos_coeffs)
__cudart_sin_cos_coeffs:
        /*0000*/ 	.byte	0x46, 0xd2, 0xb0, 0x2c, 0xf1, 0xe5, 0x5a, 0xbe, 0x92, 0xe3, 0xac, 0x69, 0xe3, 0x1d, 0xc7, 0x3e
        /*0010*/ 	.byte	0xa1, 0x62, 0xdb, 0x19, 0xa0, 0x01, 0x2a, 0xbf, 0x18, 0x08, 0x11, 0x11, 0x11, 0x11, 0x81, 0x3f
        /*0020*/ 	.byte	0x54, 0x55, 0x55, 0x55, 0x55, 0x55, 0xc5, 0xbf, 0x00, 0x00, 0x00, 0x00, 0x00, 0x00, 0x00, 0x00
        /*0030*/ 	.byte	0x00, 0x00, 0x00, 0x00, 0x00, 0x00, 0x00, 0x00, 0x64, 0x81, 0xfd, 0x20, 0x83, 0xff, 0xa8, 0xbd
        /*0040*/ 	.byte	0x28, 0x85, 0xef, 0xc1, 0xa7, 0xee, 0x21, 0x3e, 0xd9, 0xe6, 0x06, 0x8e, 0x4f, 0x7e, 0x92, 0xbe
        /*0050*/ 	.byte	0xe9, 0xbc, 0xdd, 0x19, 0xa0, 0x01, 0xfa, 0x3e, 0x47, 0x5d, 0xc1, 0x16, 0x6c, 0xc1, 0x56, 0xbf
        /*0060*/ 	.byte	0x51, 0x55, 0x55, 0x55, 0x55, 0x55, 0xa5, 0x3f, 0x00, 0x00, 0x00, 0x00, 0x00, 0x00, 0xe0, 0xbf
        /*0070*/ 	.byte	0x00, 0x00, 0x00, 0x00, 0x00, 0x00, 0xf0, 0x3f, 0x00, 0x00, 0x00, 0x00, 0x00, 0x00, 0x00, 0x00
	.type		__cudart_i2opi_d,@object
	.size		__cudart_i2opi_d,(mrg32k3aM1SubSeq - __cudart_i2opi_d)
__cudart_i2opi_d:
        /* <DEDUP_REMOVED lines=9> */
	.type		mrg32k3aM1SubSeq,@object
	.size		mrg32k3aM1SubSeq,(mrg32k3aM2SubSeq - mrg32k3aM1SubSeq)
mrg32k3aM1SubSeq:
        /* <DEDUP_REMOVED lines=126> */
	.type		mrg32k3aM2SubSeq,@object
	.size		mrg32k3aM2SubSeq,(mrg32k3aM1 - mrg32k3aM2SubSeq)
mrg32k3aM2SubSeq:
        /* <DEDUP_REMOVED lines=126> */
	.type		mrg32k3aM1,@object
	.size		mrg32k3aM1,(mrg32k3aM1Seq - mrg32k3aM1)
mrg32k3aM1:
        /* <DEDUP_REMOVED lines=144> */
	.type		mrg32k3aM1Seq,@object
	.size		mrg32k3aM1Seq,(mrg32k3aM2 - mrg32k3aM1Seq)
mrg32k3aM1Seq:
        /* <DEDUP_REMOVED lines=144> */
	.type		mrg32k3aM2,@object
	.size		mrg32k3aM2,(mrg32k3aM2Seq - mrg32k3aM2)
mrg32k3aM2:
        /* <DEDUP_REMOVED lines=144> */
	.type		mrg32k3aM2Seq,@object
	.size		mrg32k3aM2Seq,(precalc_xorwow_matrix - mrg32k3aM2Seq)
mrg32k3aM2Seq:
        /* <DEDUP_REMOVED lines=144> */
	.type		precalc_xorwow_matrix,@object
	.size		precalc_xorwow_matrix,(precalc_xorwow_offset_matrix - precalc_xorwow_matrix)
precalc_xorwow_matrix:
        /* <DEDUP_REMOVED lines=6400> */
	.type		precalc_xorwow_offset_matrix,@object
	.size		precalc_xorwow_offset_matrix,(.L_1 - precalc_xorwow_offset_matrix)
precalc_xorwow_offset_matrix:
        /* <DEDUP_REMOVED lines=6400> */
.L_1:


//--------------------- .nv.shared.reserved.0     --------------------------
	.section	.nv.shared.reserved.0,"aw",@nobits
	.weak		__nv_reservedSMEM_offset_0_alias
	.size		__nv_reservedSMEM_offset_0_alias, 0, 64
	.other		__nv_reservedSMEM_offset_0_alias,@"STO_CUDA_RESERVED_SHARED STV_DEFAULT"
__nv_reservedSMEM_offset_0_alias:
	.zero		0
	.zero		64


//--------------------- .nv.constant0._Z27fBm_fourier_spectrum_kernelPA2_d4dim3S1_S1_dP17curandStateXORWOWS3_ --------------------------
	.section	.nv.constant0._Z27fBm_fourier_spectrum_kernelPA2_d4dim3S1_S1_dP17curandStateXORWOWS3_,"a",@progbits
	.sectionflags	@""
	.align	4
.nv.constant0._Z27fBm_fourier_spectrum_kernelPA2_d4dim3S1_S1_dP17curandStateXORWOWS3_:
	.zero		968


//--------------------- .nv.constant0._Z29setup_random_generator_kernelP17curandStateXORWOWS0_4dim3S1_ --------------------------
	.section	.nv.constant0._Z29setup_random_generator_kernelP17curandStateXORWOWS0_4dim3S1_,"a",@progbits
	.sectionflags	@""
	.align	4
.nv.constant0._Z29setup_random_generator_kernelP17curandStateXORWOWS0_4dim3S1_:
	.zero		936


//--------------------- SYMBOLS --------------------------

	.type		.nv.reservedSmem.offset0,@object
	.size		.nv.reservedSmem.offset0,0x4
